	.target	sm_90a

	.elftype	@"ET_EXEC"


//--------------------- .note.nv.tkinfo           --------------------------
	.section	.note.nv.tkinfo,"",@"SHT_NOTE"
	.sectionflags	@"SHF_NOTE_NV_TKINFO"
	.tkinfo
        /*0018*/ 	.word	0x00000002
        /*0030*/ 	.string	""
        /*0030*/ 	.string	"ptxas"
        /*0030*/ 	.string	"Cuda compilation tools, release 13.0, V13.0.88"
        /*0030*/ 	.string	"Build cuda_13.0.r13.0/compiler.36424714_0"
        /*0030*/ 	.string	"-arch sm_90a -m 64 "



//--------------------- .note.nv.cuinfo           --------------------------
	.section	.note.nv.cuinfo,"",@"SHT_NOTE"
	.sectionflags	@"SHF_NOTE_NV_CUINFO"
        /*0018*/ 	.short	0x0002
        /*001a*/ 	.short	0x005a
        /*001c*/ 	.short	0x0082
	.zero		2


//--------------------- .nv.info                  --------------------------
	.section	.nv.info,"",@"SHT_CUDA_INFO"
	.align	4


	//----- nvinfo : EIATTR_REGCOUNT
	.align		4
        /*0000*/ 	.byte	0x04, 0x2f
        /*0002*/ 	.short	(.L_15 - .L_14)
	.align		4
.L_14:
        /*0004*/ 	.word	index@(_ZN7cutlass13device_kernelINS_4gemm6kernel13GemmUniversalIN4cute5tupleIJiiiiEEENS1_10collective13CollectiveMmaINS1_34MainloopSm90TmaGmmaWarpSpecializedILi2ENS5_IJNS4_1CILi1EEESB_SB_EEENS1_35KernelTmaWarpSpecializedCooperativeEEENS5_IJNSA_ILi128EEENSA_ILi64EEESF_EEENS_6half_tENS5_IJlSB_lEEESI_SJ_NS4_8TiledMMAINS4_8MMA_AtomIJNS4_4SM904GMMA25MMA_64x64x16_F32F16F16_SSILNSN_5MajorE0ELSP_0ELNSN_7ScaleInE1ELSQ_1EEEEEENS4_6LayoutINS5_IJNSA_ILi2EEESB_SB_EEENS5_IJSB_NSA_ILi0EEESW_EEEEENS5_IJNS4_10UnderscoreESZ_SZ_EEEEENS4_13SM90_TMA_LOADENS4_14ComposedLayoutINS4_7SwizzleILi3ELi4ELi3EEENS4_18smem_ptr_flag_bitsILi16EEENST_INS5_IJNSA_ILi8EEESG_EEENS5_IJSG_SB_EEEEEEEvNS4_8identityES12_S1C_vS1D_EENS_8epilogue10collective6detail29Sm90TmaWarpSpecializedAdapterINS1G_15DefaultEpilogueISI_SJ_SJ_NS1F_6thread17LinearCombinationISI_Li1EffLNS1K_9ScaleType4KindE0ELNS_15FloatRoundStyleE2ESI_EENS1_15EpilogueDefaultEEEEEvvEEEEvNT_6ParamsE)
        /*0008*/ 	.word	0x000000a8


	//----- nvinfo : EIATTR_FRAME_SIZE
	.align		4
.L_15:
        /*000c*/ 	.byte	0x04, 0x11
        /*000e*/ 	.short	(.L_17 - .L_16)
	.align		4
.L_16:
        /*0010*/ 	.word	index@(_ZN7cutlass13device_kernelINS_4gemm6kernel13GemmUniversalIN4cute5tupleIJiiiiEEENS1_10collective13CollectiveMmaINS1_34MainloopSm90TmaGmmaWarpSpecializedILi2ENS5_IJNS4_1CILi1EEESB_SB_EEENS1_35KernelTmaWarpSpecializedCooperativeEEENS5_IJNSA_ILi128EEENSA_ILi64EEESF_EEENS_6half_tENS5_IJlSB_lEEESI_SJ_NS4_8TiledMMAINS4_8MMA_AtomIJNS4_4SM904GMMA25MMA_64x64x16_F32F16F16_SSILNSN_5MajorE0ELSP_0ELNSN_7ScaleInE1ELSQ_1EEEEEENS4_6LayoutINS5_IJNSA_ILi2EEESB_SB_EEENS5_IJSB_NSA_ILi0EEESW_EEEEENS5_IJNS4_10UnderscoreESZ_SZ_EEEEENS4_13SM90_TMA_LOADENS4_14ComposedLayoutINS4_7SwizzleILi3ELi4ELi3EEENS4_18smem_ptr_flag_bitsILi16EEENST_INS5_IJNSA_ILi8EEESG_EEENS5_IJSG_SB_EEEEEEEvNS4_8identityES12_S1C_vS1D_EENS_8epilogue10collective6detail29Sm90TmaWarpSpecializedAdapterINS1G_15DefaultEpilogueISI_SJ_SJ_NS1F_6thread17LinearCombinationISI_Li1EffLNS1K_9ScaleType4KindE0ELNS_15FloatRoundStyleE2ESI_EENS1_15EpilogueDefaultEEEEEvvEEEEvNT_6ParamsE)
        /*0014*/ 	.word	0x00000000


	//----- nvinfo : EIATTR_MIN_STACK_SIZE
	.align		4
.L_17:
        /*0018*/ 	.byte	0x04, 0x12
        /*001a*/ 	.short	(.L_19 - .L_18)
	.align		4
.L_18:
        /*001c*/ 	.word	index@(_ZN7cutlass13device_kernelINS_4gemm6kernel13GemmUniversalIN4cute5tupleIJiiiiEEENS1_10collective13CollectiveMmaINS1_34MainloopSm90TmaGmmaWarpSpecializedILi2ENS5_IJNS4_1CILi1EEESB_SB_EEENS1_35KernelTmaWarpSpecializedCooperativeEEENS5_IJNSA_ILi128EEENSA_ILi64EEESF_EEENS_6half_tENS5_IJlSB_lEEESI_SJ_NS4_8TiledMMAINS4_8MMA_AtomIJNS4_4SM904GMMA25MMA_64x64x16_F32F16F16_SSILNSN_5MajorE0ELSP_0ELNSN_7ScaleInE1ELSQ_1EEEEEENS4_6LayoutINS5_IJNSA_ILi2EEESB_SB_EEENS5_IJSB_NSA_ILi0EEESW_EEEEENS5_IJNS4_10UnderscoreESZ_SZ_EEEEENS4_13SM90_TMA_LOADENS4_14ComposedLayoutINS4_7SwizzleILi3ELi4ELi3EEENS4_18smem_ptr_flag_bitsILi16EEENST_INS5_IJNSA_ILi8EEESG_EEENS5_IJSG_SB_EEEEEEEvNS4_8identityES12_S1C_vS1D_EENS_8epilogue10collective6detail29Sm90TmaWarpSpecializedAdapterINS1G_15DefaultEpilogueISI_SJ_SJ_NS1F_6thread17LinearCombinationISI_Li1EffLNS1K_9ScaleType4KindE0ELNS_15FloatRoundStyleE2ESI_EENS1_15EpilogueDefaultEEEEEvvEEEEvNT_6ParamsE)
        /*0020*/ 	.word	0x00000000
.L_19:


//--------------------- .nv.compat                --------------------------
	.section	.nv.compat,"",@"SHT_CUDA_COMPAT_INFO"
	.align	4
        /*0000*/ 	.byte	0x02, 0x09, 0x01, 0x00, 0x02, 0x02, 0x04, 0x00, 0x02, 0x05, 0x05, 0x00, 0x03, 0x07, 0x01, 0x01
        /*0010*/ 	.byte	0x02, 0x03, 0x01, 0x00, 0x02, 0x06, 0x01, 0x00, 0x04, 0x0b, 0x08, 0x00, 0x00, 0x00, 0x00, 0x00
        /*0020*/ 	.byte	0x00, 0x00, 0x00, 0x00


//--------------------- .nv.info._ZN7cutlass13device_kernelINS_4gemm6kernel13GemmUniversalIN4cute5tupleIJiiiiEEENS1_10collective13CollectiveMmaINS1_34MainloopSm90TmaGmmaWarpSpecializedILi2ENS5_IJNS4_1CILi1EEESB_SB_EEENS1_35KernelTmaWarpSpecializedCooperativeEEENS5_IJNSA_ILi128EEENSA_ILi64EEESF_EEENS_6half_tENS5_IJlSB_lEEESI_SJ_NS4_8TiledMMAINS4_8MMA_AtomIJNS4_4SM904GMMA25MMA_64x64x16_F32F16F16_SSILNSN_5MajorE0ELSP_0ELNSN_7ScaleInE1ELSQ_1EEEEEENS4_6LayoutINS5_IJNSA_ILi2EEESB_SB_EEENS5_IJSB_NSA_ILi0EEESW_EEEEENS5_IJNS4_10UnderscoreESZ_SZ_EEEEENS4_13SM90_TMA_LOADENS4_14ComposedLayoutINS4_7SwizzleILi3ELi4ELi3EEENS4_18smem_ptr_flag_bitsILi16EEENST_INS5_IJNSA_ILi8EEESG_EEENS5_IJSG_SB_EEEEEEEvNS4_8identityES12_S1C_vS1D_EENS_8epilogue10collective6detail29Sm90TmaWarpSpecializedAdapterINS1G_15DefaultEpilogueISI_SJ_SJ_NS1F_6thread17LinearCombinationISI_Li1EffLNS1K_9ScaleType4KindE0ELNS_15FloatRoundStyleE2ESI_EENS1_15EpilogueDefaultEEEEEvvEEEEvNT_6ParamsE --------------------------
	.section	.nv.info._ZN7cutlass13device_kernelINS_4gemm6kernel13GemmUniversalIN4cute5tupleIJiiiiEEENS1_10collective13CollectiveMmaINS1_34MainloopSm90TmaGmmaWarpSpecializedILi2ENS5_IJNS4_1CILi1EEESB_SB_EEENS1_35KernelTmaWarpSpecializedCooperativeEEENS5_IJNSA_ILi128EEENSA_ILi64EEESF_EEENS_6half_tENS5_IJlSB_lEEESI_SJ_NS4_8TiledMMAINS4_8MMA_AtomIJNS4_4SM904GMMA25MMA_64x64x16_F32F16F16_SSILNSN_5MajorE0ELSP_0ELNSN_7ScaleInE1ELSQ_1EEEEEENS4_6LayoutINS5_IJNSA_ILi2EEESB_SB_EEENS5_IJSB_NSA_ILi0EEESW_EEEEENS5_IJNS4_10UnderscoreESZ_SZ_EEEEENS4_13SM90_TMA_LOADENS4_14ComposedLayoutINS4_7SwizzleILi3ELi4ELi3EEENS4_18smem_ptr_flag_bitsILi16EEENST_INS5_IJNSA_ILi8EEESG_EEENS5_IJSG_SB_EEEEEEEvNS4_8identityES12_S1C_vS1D_EENS_8epilogue10collective6detail29Sm90TmaWarpSpecializedAdapterINS1G_15DefaultEpilogueISI_SJ_SJ_NS1F_6thread17LinearCombinationISI_Li1EffLNS1K_9ScaleType4KindE0ELNS_15FloatRoundStyleE2ESI_EENS1_15EpilogueDefaultEEEEEvvEEEEvNT_6ParamsE,"",@"SHT_CUDA_INFO"
	.sectionflags	@""
	.align	4


	//----- nvinfo : EIATTR_CUDA_API_VERSION
	.align		4
        /*0000*/ 	.byte	0x04, 0x37
        /*0002*/ 	.short	(.L_21 - .L_20)
.L_20:
        /*0004*/ 	.word	0x00000082


	//----- nvinfo : EIATTR_KPARAM_INFO
	.align		4
.L_21:
        /*0008*/ 	.byte	0x04, 0x17
        /*000a*/ 	.short	(.L_23 - .L_22)
.L_22:
        /*000c*/ 	.word	0x00000000
        /*0010*/ 	.short	0x0000
        /*0012*/ 	.short	0x0070
        /*0014*/ 	.byte	0x00, 0xf0, 0x01, 0x10


	//----- nvinfo : EIATTR_SPARSE_MMA_MASK
	.align		4
.L_23:
        /*0018*/ 	.byte	0x03, 0x50
        /*001a*/ 	.short	0x0000


	//----- nvinfo : EIATTR_MAXREG_COUNT
	.align		4
        /*001c*/ 	.byte	0x03, 0x1b
        /*001e*/ 	.short	0x00a8


	//----- nvinfo : EIATTR_NUM_BARRIERS
	.align		4
        /*0020*/ 	.byte	0x02, 0x4c
        /*0022*/ 	.byte	0x01
	.zero		1


	//----- nvinfo : EIATTR_EXTERNS
	.align		4
        /*0024*/ 	.byte	0x04, 0x0f
        /*0026*/ 	.short	(.L_25 - .L_24)


	//   ....[0]....
	.align		4
.L_24:
        /*0028*/ 	.word	index@(__assertfail)


	//----- nvinfo : EIATTR_MERCURY_ISA_VERSION
	.align		4
.L_25:
        /*002c*/ 	.byte	0x03, 0x5f
        /*002e*/ 	.short	0x0101


	//----- nvinfo : EIATTR_INT_WARP_WIDE_INSTR_OFFSETS
	.align		4
        /*0030*/ 	.byte	0x04, 0x31
        /*0032*/ 	.short	(.L_27 - .L_26)


	//   ....[0]....
.L_26:
        /*0034*/ 	.word	0x00000370


	//   ....[1]....
        /*0038*/ 	.word	0x00000380


	//   ....[2]....
        /*003c*/ 	.word	0x000004a0


	//----- nvinfo : EIATTR_COOP_GROUP_MASK_REGIDS
	.align		4
.L_27:
        /*0040*/ 	.byte	0x04, 0x29
        /*0042*/ 	.short	(.L_29 - .L_28)


	//   ....[0]....
.L_28:
        /*0044*/ 	.word	0xffffffff


	//   ....[1]....
        /*0048*/ 	.word	0xffffffff


	//   ....[2]....
        /*004c*/ 	.word	0xffffffff


	//   ....[3]....
        /*0050*/ 	.word	0xffffffff


	//   ....[4]....
        /*0054*/ 	.word	0xffffffff


	//----- nvinfo : EIATTR_COOP_GROUP_INSTR_OFFSETS
	.align		4
.L_29:
        /*0058*/ 	.byte	0x04, 0x28
        /*005a*/ 	.short	(.L_31 - .L_30)


	//   ....[0]....
.L_30:
        /*005c*/ 	.word	0x00000060


	//   ....[1]....
        /*0060*/ 	.word	0x00000070


	//   ....[2]....
        /*0064*/ 	.word	0x00000130


	//   ....[3]....
        /*0068*/ 	.word	0x00000280


	//   ....[4]....
        /*006c*/ 	.word	0x00001180


	//----- nvinfo : EIATTR_REG_RECONFIG
	.align		4
.L_31:
        /*0070*/ 	.byte	0x01, 0x54
	.zero		2


	//----- nvinfo : EIATTR_SYSCALL_OFFSETS
	.align		4
        /*0074*/ 	.byte	0x04, 0x46
        /*0076*/ 	.short	(.L_33 - .L_32)


	//   ....[0]....
.L_32:
        /*0078*/ 	.word	0x00001370


	//----- nvinfo : EIATTR_MBARRIER_INSTR_OFFSETS
	.align		4
.L_33:
        /*007c*/ 	.byte	0x04, 0x39
        /*007e*/ 	.short	(.L_35 - .L_34)


	//   ....[0]....
.L_34:
        /*0080*/ 	.word	0x00000230
        /*0084*/ 	.word	0x000000ff
        /*0088*/ 	.word	0x00000000
        /*008c*/ 	.short	0x0100
        /*008e*/ 	.byte	0x08
	.zero		1


	//   ....[1]....
        /*0090*/ 	.word	0x00000240
        /*0094*/ 	.word	0x000000ff
        /*0098*/ 	.word	0x00000010
        /*009c*/ 	.short	0x0100
        /*009e*/ 	.byte	0x08
	.zero		1


	//   ....[2]....
        /*00a0*/ 	.word	0x00000250
        /*00a4*/ 	.word	0x000000ff
        /*00a8*/ 	.word	0x00000008
        /*00ac*/ 	.short	0x0100
        /*00ae*/ 	.byte	0x08
	.zero		1


	//   ....[3]....
        /*00b0*/ 	.word	0x00000260
        /*00b4*/ 	.word	0x000000ff
        /*00b8*/ 	.word	0x00000018
        /*00bc*/ 	.short	0x0100
        /*00be*/ 	.byte	0x08
	.zero		1


	//   ....[4]....
        /*00c0*/ 	.word	0x00000520
        /*00c4*/ 	.word	0x000000ff
        /*00c8*/ 	.word	0x00000030
        /*00cc*/ 	.short	0x0100
        /*00ce*/ 	.byte	0x08
	.zero		1


	//   ....[5]....
        /*00d0*/ 	.word	0x00000580
        /*00d4*/ 	.word	0x000000ff
        /*00d8*/ 	.word	0x00000038
        /*00dc*/ 	.short	0x0100
        /*00de*/ 	.byte	0x08
	.zero		1


	//   ....[6]....
        /*00e0*/ 	.word	0x000013f0
        /*00e4*/ 	.word	0x00000003
        /*00e8*/ 	.word	0x00000000
        /*00ec*/ 	.short	0x010a
        /*00ee*/ 	.byte	0x3f
	.zero		1


	//   ....[7]....
        /*00f0*/ 	.word	0x00001450
        /*00f4*/ 	.word	0x00000003
        /*00f8*/ 	.word	0x00000000
        /*00fc*/ 	.short	0x010a
        /*00fe*/ 	.byte	0x3f
	.zero		1


	//   ....[8]....
        /*0100*/ 	.word	0x00001960
        /*0104*/ 	.word	0x000000ff
        /*0108*/ 	.word	0x00000000
        /*010c*/ 	.short	0x010a
        /*010e*/ 	.byte	0x08
	.zero		1


	//   ....[9]....
        /*0110*/ 	.word	0x000019a0
        /*0114*/ 	.word	0x000000ff
        /*0118*/ 	.word	0x00000000
        /*011c*/ 	.short	0x010a
        /*011e*/ 	.byte	0x08
	.zero		1


	//   ....[10]....
        /*0120*/ 	.word	0x00001dc0
        /*0124*/ 	.word	0x000000ff
        /*0128*/ 	.word	0x00000000
        /*012c*/ 	.short	0x0101
        /*012e*/ 	.byte	0x07
	.zero		1


	//   ....[11]....
        /*0130*/ 	.word	0x00001f80
        /*0134*/ 	.word	0x000000ff
        /*0138*/ 	.word	0x00000000
        /*013c*/ 	.short	0x0101
        /*013e*/ 	.byte	0x04
	.zero		1


	//   ....[12]....
        /*0140*/ 	.word	0x00005330
        /*0144*/ 	.word	0x0000000e
        /*0148*/ 	.word	0x00000010
        /*014c*/ 	.short	0x010a
        /*014e*/ 	.byte	0x3f
	.zero		1


	//   ....[13]....
        /*0150*/ 	.word	0x000057b0
        /*0154*/ 	.word	0x00000005
        /*0158*/ 	.word	0x00000038
        /*015c*/ 	.short	0x0101
        /*015e*/ 	.byte	0x3f
	.zero		1


	//   ....[14]....
        /*0160*/ 	.word	0x00005ec0
        /*0164*/ 	.word	0x00000007
        /*0168*/ 	.word	0x00000000
        /*016c*/ 	.short	0x010a
        /*016e*/ 	.byte	0x3f
	.zero		1


	//   ....[15]....
        /*0170*/ 	.word	0x00005f40
        /*0174*/ 	.word	0x00000003
        /*0178*/ 	.word	0x00000000
        /*017c*/ 	.short	0x010a
        /*017e*/ 	.byte	0x3f
	.zero		1


	//   ....[16]....
        /*0180*/ 	.word	0x00005fa0
        /*0184*/ 	.word	0x00000003
        /*0188*/ 	.word	0x00000000
        /*018c*/ 	.short	0x010a
        /*018e*/ 	.byte	0x3f
	.zero		1


	//   ....[17]....
        /*0190*/ 	.word	0x00006000
        /*0194*/ 	.word	0x00000004
        /*0198*/ 	.word	0x00000000
        /*019c*/ 	.short	0x010a
        /*019e*/ 	.byte	0x3f
	.zero		1


	//   ....[18]....
        /*01a0*/ 	.word	0x000060d0
        /*01a4*/ 	.word	0x0000000e
        /*01a8*/ 	.word	0x00000010
        /*01ac*/ 	.short	0x010a
        /*01ae*/ 	.byte	0x3f
	.zero		1


	//   ....[19]....
        /*01b0*/ 	.word	0x000061a0
        /*01b4*/ 	.word	0x00000007
        /*01b8*/ 	.word	0x00000000
        /*01bc*/ 	.short	0x010a
        /*01be*/ 	.byte	0x3f
	.zero		1


	//----- nvinfo : EIATTR_NUM_MBARRIERS
	.align		4
.L_35:
        /*01c0*/ 	.byte	0x03, 0x38
        /*01c2*/ 	.short	0x0006


	//----- nvinfo : EIATTR_EXIT_INSTR_OFFSETS
	.align		4
        /*01c4*/ 	.byte	0x04, 0x1c
        /*01c6*/ 	.short	(.L_37 - .L_36)


	//   ....[0]....
.L_36:
        /*01c8*/ 	.word	0x00000620


	//   ....[1]....
        /*01cc*/ 	.word	0x00000ee0


	//   ....[2]....
        /*01d0*/ 	.word	0x00004a10


	//   ....[3]....
        /*01d4*/ 	.word	0x00005040


	//   ....[4]....
        /*01d8*/ 	.word	0x00005f90


	//----- nvinfo : EIATTR_MAX_THREADS
	.align		4
.L_37:
        /*01dc*/ 	.byte	0x04, 0x05
        /*01de*/ 	.short	(.L_39 - .L_38)
.L_38:
        /*01e0*/ 	.word	0x00000180
        /*01e4*/ 	.word	0x00000001
        /*01e8*/ 	.word	0x00000001


	//----- nvinfo : EIATTR_CRS_STACK_SIZE
	.align		4
.L_39:
        /*01ec*/ 	.byte	0x04, 0x1e
        /*01ee*/ 	.short	(.L_41 - .L_40)
.L_40:
        /*01f0*/ 	.word	0x00000000


	//----- nvinfo : EIATTR_CBANK_PARAM_SIZE
	.align		4
.L_41:
        /*01f4*/ 	.byte	0x03, 0x19
        /*01f6*/ 	.short	0x0470


	//----- nvinfo : EIATTR_PARAM_CBANK
	.align		4
        /*01f8*/ 	.byte	0x04, 0x0a
        /*01fa*/ 	.short	(.L_43 - .L_42)
	.align		4
.L_42:
        /*01fc*/ 	.word	index@(.nv.constant0._ZN7cutlass13device_kernelINS_4gemm6kernel13GemmUniversalIN4cute5tupleIJiiiiEEENS1_10collective13CollectiveMmaINS1_34MainloopSm90TmaGmmaWarpSpecializedILi2ENS5_IJNS4_1CILi1EEESB_SB_EEENS1_35KernelTmaWarpSpecializedCooperativeEEENS5_IJNSA_ILi128EEENSA_ILi64EEESF_EEENS_6half_tENS5_IJlSB_lEEESI_SJ_NS4_8TiledMMAINS4_8MMA_AtomIJNS4_4SM904GMMA25MMA_64x64x16_F32F16F16_SSILNSN_5MajorE0ELSP_0ELNSN_7ScaleInE1ELSQ_1EEEEEENS4_6LayoutINS5_IJNSA_ILi2EEESB_SB_EEENS5_IJSB_NSA_ILi0EEESW_EEEEENS5_IJNS4_10UnderscoreESZ_SZ_EEEEENS4_13SM90_TMA_LOADENS4_14ComposedLayoutINS4_7SwizzleILi3ELi4ELi3EEENS4_18smem_ptr_flag_bitsILi16EEENST_INS5_IJNSA_ILi8EEESG_EEENS5_IJSG_SB_EEEEEEEvNS4_8identityES12_S1C_vS1D_EENS_8epilogue10collective6detail29Sm90TmaWarpSpecializedAdapterINS1G_15DefaultEpilogueISI_SJ_SJ_NS1F_6thread17LinearCombinationISI_Li1EffLNS1K_9ScaleType4KindE0ELNS_15FloatRoundStyleE2ESI_EENS1_15EpilogueDefaultEEEEEvvEEEEvNT_6ParamsE)
        /*0200*/ 	.short	0x0210
        /*0202*/ 	.short	0x0470


	//----- nvinfo : EIATTR_SW_WAR
	.align		4
.L_43:
        /*0204*/ 	.byte	0x04, 0x36
        /*0206*/ 	.short	(.L_45 - .L_44)
.L_44:
        /*0208*/ 	.word	0x00000008
.L_45:


//--------------------- .nv.callgraph             --------------------------
	.section	.nv.callgraph,"",@"SHT_CUDA_CALLGRAPH"
	.align	4
	.sectionentsize	8
	.align		4
        /*0000*/ 	.word	0x00000000
	.align		4
        /*0004*/ 	.word	0xffffffff
	.align		4
        /*0008*/ 	.word	index@(_ZN7cutlass13device_kernelINS_4gemm6kernel13GemmUniversalIN4cute5tupleIJiiiiEEENS1_10collective13CollectiveMmaINS1_34MainloopSm90TmaGmmaWarpSpecializedILi2ENS5_IJNS4_1CILi1EEESB_SB_EEENS1_35KernelTmaWarpSpecializedCooperativeEEENS5_IJNSA_ILi128EEENSA_ILi64EEESF_EEENS_6half_tENS5_IJlSB_lEEESI_SJ_NS4_8TiledMMAINS4_8MMA_AtomIJNS4_4SM904GMMA25MMA_64x64x16_F32F16F16_SSILNSN_5MajorE0ELSP_0ELNSN_7ScaleInE1ELSQ_1EEEEEENS4_6LayoutINS5_IJNSA_ILi2EEESB_SB_EEENS5_IJSB_NSA_ILi0EEESW_EEEEENS5_IJNS4_10UnderscoreESZ_SZ_EEEEENS4_13SM90_TMA_LOADENS4_14ComposedLayoutINS4_7SwizzleILi3ELi4ELi3EEENS4_18smem_ptr_flag_bitsILi16EEENST_INS5_IJNSA_ILi8EEESG_EEENS5_IJSG_SB_EEEEEEEvNS4_8identityES12_S1C_vS1D_EENS_8epilogue10collective6detail29Sm90TmaWarpSpecializedAdapterINS1G_15DefaultEpilogueISI_SJ_SJ_NS1F_6thread17LinearCombinationISI_Li1EffLNS1K_9ScaleType4KindE0ELNS_15FloatRoundStyleE2ESI_EENS1_15EpilogueDefaultEEEEEvvEEEEvNT_6ParamsE)
	.align		4
        /*000c*/ 	.word	index@(__assertfail)
	.align		4
        /*0010*/ 	.word	0x00000000
	.align		4
        /*0014*/ 	.word	0xfffffffe
	.align		4
        /*0018*/ 	.word	0x00000000
	.align		4
        /*001c*/ 	.word	0xfffffffd
	.align		4
        /*0020*/ 	.word	0x00000000
	.align		4
        /*0024*/ 	.word	0xfffffffc


//--------------------- .nv.constant4             --------------------------
	.section	.nv.constant4,"a",@progbits
	.align	8
	.align		8
.nv.constant4:
        /*0000*/ 	.dword	__assertfail
	.align		8
        /*0008*/ 	.dword	__unnamed_1
	.align		8
        /*0010*/ 	.dword	_ZN40_INTERNAL_6f93e858_4_k_cu_23fc9599_160534cuda3std3__45__cpo5beginE
	.align		8
        /*0018*/ 	.dword	_ZN40_INTERNAL_6f93e858_4_k_cu_23fc9599_160534cuda3std3__45__cpo3endE
	.align		8
        /*0020*/ 	.dword	_ZN40_INTERNAL_6f93e858_4_k_cu_23fc9599_160534cuda3std3__45__cpo6cbeginE
	.align		8
        /*0028*/ 	.dword	_ZN40_INTERNAL_6f93e858_4_k_cu_23fc9599_160534cuda3std3__45__cpo4cendE
	.align		8
        /*0030*/ 	.dword	_ZN40_INTERNAL_6f93e858_4_k_cu_23fc9599_160534cuda3std3__442_GLOBAL__N__6f93e858_4_k_cu_23fc9599_160536ignoreE
	.align		8
        /*0038*/ 	.dword	_ZN40_INTERNAL_6f93e858_4_k_cu_23fc9599_160534cuda3std3__419piecewise_constructE
	.align		8
        /*0040*/ 	.dword	_ZN40_INTERNAL_6f93e858_4_k_cu_23fc9599_160534cuda3std3__48in_placeE
	.align		8
        /*0048*/ 	.dword	_ZN40_INTERNAL_6f93e858_4_k_cu_23fc9599_160534cuda3std6ranges3__45__cpo4swapE
	.align		8
        /*0050*/ 	.dword	_ZN40_INTERNAL_6f93e858_4_k_cu_23fc9599_160534cuda3std6ranges3__45__cpo9iter_moveE
	.align		8
        /*0058*/ 	.dword	_ZN40_INTERNAL_6f93e858_4_k_cu_23fc9599_160534cute7productE
	.align		8
        /*0060*/ 	.dword	_ZN40_INTERNAL_6f93e858_4_k_cu_23fc9599_160534cute1_E
	.align		8
        /*0068*/ 	.dword	$str$22
	.align		8
        /*0070*/ 	.dword	$str$23


//--------------------- .text._ZN7cutlass13device_kernelINS_4gemm6kernel13GemmUniversalIN4cute5tupleIJiiiiEEENS1_10collective13CollectiveMmaINS1_34MainloopSm90TmaGmmaWarpSpecializedILi2ENS5_IJNS4_1CILi1EEESB_SB_EEENS1_35KernelTmaWarpSpecializedCooperativeEEENS5_IJNSA_ILi128EEENSA_ILi64EEESF_EEENS_6half_tENS5_IJlSB_lEEESI_SJ_NS4_8TiledMMAINS4_8MMA_AtomIJNS4_4SM904GMMA25MMA_64x64x16_F32F16F16_SSILNSN_5MajorE0ELSP_0ELNSN_7ScaleInE1ELSQ_1EEEEEENS4_6LayoutINS5_IJNSA_ILi2EEESB_SB_EEENS5_IJSB_NSA_ILi0EEESW_EEEEENS5_IJNS4_10UnderscoreESZ_SZ_EEEEENS4_13SM90_TMA_LOADENS4_14ComposedLayoutINS4_7SwizzleILi3ELi4ELi3EEENS4_18smem_ptr_flag_bitsILi16EEENST_INS5_IJNSA_ILi8EEESG_EEENS5_IJSG_SB_EEEEEEEvNS4_8identityES12_S1C_vS1D_EENS_8epilogue10collective6detail29Sm90TmaWarpSpecializedAdapterINS1G_15DefaultEpilogueISI_SJ_SJ_NS1F_6thread17LinearCombinationISI_Li1EffLNS1K_9ScaleType4KindE0ELNS_15FloatRoundStyleE2ESI_EENS1_15EpilogueDefaultEEEEEvvEEEEvNT_6ParamsE --------------------------
	.section	.text._ZN7cutlass13device_kernelINS_4gemm6kernel13GemmUniversalIN4cute5tupleIJiiiiEEENS1_10collective13CollectiveMmaINS1_34MainloopSm90TmaGmmaWarpSpecializedILi2ENS5_IJNS4_1CILi1EEESB_SB_EEENS1_35KernelTmaWarpSpecializedCooperativeEEENS5_IJNSA_ILi128EEENSA_ILi64EEESF_EEENS_6half_tENS5_IJlSB_lEEESI_SJ_NS4_8TiledMMAINS4_8MMA_AtomIJNS4_4SM904GMMA25MMA_64x64x16_F32F16F16_SSILNSN_5MajorE0ELSP_0ELNSN_7ScaleInE1ELSQ_1EEEEEENS4_6LayoutINS5_IJNSA_ILi2EEESB_SB_EEENS5_IJSB_NSA_ILi0EEESW_EEEEENS5_IJNS4_10UnderscoreESZ_SZ_EEEEENS4_13SM90_TMA_LOADENS4_14ComposedLayoutINS4_7SwizzleILi3ELi4ELi3EEENS4_18smem_ptr_flag_bitsILi16EEENST_INS5_IJNSA_ILi8EEESG_EEENS5_IJSG_SB_EEEEEEEvNS4_8identityES12_S1C_vS1D_EENS_8epilogue10collective6detail29Sm90TmaWarpSpecializedAdapterINS1G_15DefaultEpilogueISI_SJ_SJ_NS1F_6thread17LinearCombinationISI_Li1EffLNS1K_9ScaleType4KindE0ELNS_15FloatRoundStyleE2ESI_EENS1_15EpilogueDefaultEEEEEvvEEEEvNT_6ParamsE,"ax",@progbits
	.align	128
.text._ZN7cutlass13device_kernelINS_4gemm6kernel13GemmUniversalIN4cute5tupleIJiiiiEEENS1_10collective13CollectiveMmaINS1_34MainloopSm90TmaGmmaWarpSpecializedILi2ENS5_IJNS4_1CILi1EEESB_SB_EEENS1_35KernelTmaWarpSpecializedCooperativeEEENS5_IJNSA_ILi128EEENSA_ILi64EEESF_EEENS_6half_tENS5_IJlSB_lEEESI_SJ_NS4_8TiledMMAINS4_8MMA_AtomIJNS4_4SM904GMMA25MMA_64x64x16_F32F16F16_SSILNSN_5MajorE0ELSP_0ELNSN_7ScaleInE1ELSQ_1EEEEEENS4_6LayoutINS5_IJNSA_ILi2EEESB_SB_EEENS5_IJSB_NSA_ILi0EEESW_EEEEENS5_IJNS4_10UnderscoreESZ_SZ_EEEEENS4_13SM90_TMA_LOADENS4_14ComposedLayoutINS4_7SwizzleILi3ELi4ELi3EEENS4_18smem_ptr_flag_bitsILi16EEENST_INS5_IJNSA_ILi8EEESG_EEENS5_IJSG_SB_EEEEEEEvNS4_8identityES12_S1C_vS1D_EENS_8epilogue10collective6detail29Sm90TmaWarpSpecializedAdapterINS1G_15DefaultEpilogueISI_SJ_SJ_NS1F_6thread17LinearCombinationISI_Li1EffLNS1K_9ScaleType4KindE0ELNS_15FloatRoundStyleE2ESI_EENS1_15EpilogueDefaultEEEEEvvEEEEvNT_6ParamsE:
        .type           _ZN7cutlass13device_kernelINS_4gemm6kernel13GemmUniversalIN4cute5tupleIJiiiiEEENS1_10collective13CollectiveMmaINS1_34MainloopSm90TmaGmmaWarpSpecializedILi2ENS5_IJNS4_1CILi1EEESB_SB_EEENS1_35KernelTmaWarpSpecializedCooperativeEEENS5_IJNSA_ILi128EEENSA_ILi64EEESF_EEENS_6half_tENS5_IJlSB_lEEESI_SJ_NS4_8TiledMMAINS4_8MMA_AtomIJNS4_4SM904GMMA25MMA_64x64x16_F32F16F16_SSILNSN_5MajorE0ELSP_0ELNSN_7ScaleInE1ELSQ_1EEEEEENS4_6LayoutINS5_IJNSA_ILi2EEESB_SB_EEENS5_IJSB_NSA_ILi0EEESW_EEEEENS5_IJNS4_10UnderscoreESZ_SZ_EEEEENS4_13SM90_TMA_LOADENS4_14ComposedLayoutINS4_7SwizzleILi3ELi4ELi3EEENS4_18smem_ptr_flag_bitsILi16EEENST_INS5_IJNSA_ILi8EEESG_EEENS5_IJSG_SB_EEEEEEEvNS4_8identityES12_S1C_vS1D_EENS_8epilogue10collective6detail29Sm90TmaWarpSpecializedAdapterINS1G_15DefaultEpilogueISI_SJ_SJ_NS1F_6thread17LinearCombinationISI_Li1EffLNS1K_9ScaleType4KindE0ELNS_15FloatRoundStyleE2ESI_EENS1_15EpilogueDefaultEEEEEvvEEEEvNT_6ParamsE,@function
        .size           _ZN7cutlass13device_kernelINS_4gemm6kernel13GemmUniversalIN4cute5tupleIJiiiiEEENS1_10collective13CollectiveMmaINS1_34MainloopSm90TmaGmmaWarpSpecializedILi2ENS5_IJNS4_1CILi1EEESB_SB_EEENS1_35KernelTmaWarpSpecializedCooperativeEEENS5_IJNSA_ILi128EEENSA_ILi64EEESF_EEENS_6half_tENS5_IJlSB_lEEESI_SJ_NS4_8TiledMMAINS4_8MMA_AtomIJNS4_4SM904GMMA25MMA_64x64x16_F32F16F16_SSILNSN_5MajorE0ELSP_0ELNSN_7ScaleInE1ELSQ_1EEEEEENS4_6LayoutINS5_IJNSA_ILi2EEESB_SB_EEENS5_IJSB_NSA_ILi0EEESW_EEEEENS5_IJNS4_10UnderscoreESZ_SZ_EEEEENS4_13SM90_TMA_LOADENS4_14ComposedLayoutINS4_7SwizzleILi3ELi4ELi3EEENS4_18smem_ptr_flag_bitsILi16EEENST_INS5_IJNSA_ILi8EEESG_EEENS5_IJSG_SB_EEEEEEEvNS4_8identityES12_S1C_vS1D_EENS_8epilogue10collective6detail29Sm90TmaWarpSpecializedAdapterINS1G_15DefaultEpilogueISI_SJ_SJ_NS1F_6thread17LinearCombinationISI_Li1EffLNS1K_9ScaleType4KindE0ELNS_15FloatRoundStyleE2ESI_EENS1_15EpilogueDefaultEEEEEvvEEEEvNT_6ParamsE,(.L_x_126 - _ZN7cutlass13device_kernelINS_4gemm6kernel13GemmUniversalIN4cute5tupleIJiiiiEEENS1_10collective13CollectiveMmaINS1_34MainloopSm90TmaGmmaWarpSpecializedILi2ENS5_IJNS4_1CILi1EEESB_SB_EEENS1_35KernelTmaWarpSpecializedCooperativeEEENS5_IJNSA_ILi128EEENSA_ILi64EEESF_EEENS_6half_tENS5_IJlSB_lEEESI_SJ_NS4_8TiledMMAINS4_8MMA_AtomIJNS4_4SM904GMMA25MMA_64x64x16_F32F16F16_SSILNSN_5MajorE0ELSP_0ELNSN_7ScaleInE1ELSQ_1EEEEEENS4_6LayoutINS5_IJNSA_ILi2EEESB_SB_EEENS5_IJSB_NSA_ILi0EEESW_EEEEENS5_IJNS4_10UnderscoreESZ_SZ_EEEEENS4_13SM90_TMA_LOADENS4_14ComposedLayoutINS4_7SwizzleILi3ELi4ELi3EEENS4_18smem_ptr_flag_bitsILi16EEENST_INS5_IJNSA_ILi8EEESG_EEENS5_IJSG_SB_EEEEEEEvNS4_8identityES12_S1C_vS1D_EENS_8epilogue10collective6detail29Sm90TmaWarpSpecializedAdapterINS1G_15DefaultEpilogueISI_SJ_SJ_NS1F_6thread17LinearCombinationISI_Li1EffLNS1K_9ScaleType4KindE0ELNS_15FloatRoundStyleE2ESI_EENS1_15EpilogueDefaultEEEEEvvEEEEvNT_6ParamsE)
        .other          _ZN7cutlass13device_kernelINS_4gemm6kernel13GemmUniversalIN4cute5tupleIJiiiiEEENS1_10collective13CollectiveMmaINS1_34MainloopSm90TmaGmmaWarpSpecializedILi2ENS5_IJNS4_1CILi1EEESB_SB_EEENS1_35KernelTmaWarpSpecializedCooperativeEEENS5_IJNSA_ILi128EEENSA_ILi64EEESF_EEENS_6half_tENS5_IJlSB_lEEESI_SJ_NS4_8TiledMMAINS4_8MMA_AtomIJNS4_4SM904GMMA25MMA_64x64x16_F32F16F16_SSILNSN_5MajorE0ELSP_0ELNSN_7ScaleInE1ELSQ_1EEEEEENS4_6LayoutINS5_IJNSA_ILi2EEESB_SB_EEENS5_IJSB_NSA_ILi0EEESW_EEEEENS5_IJNS4_10UnderscoreESZ_SZ_EEEEENS4_13SM90_TMA_LOADENS4_14ComposedLayoutINS4_7SwizzleILi3ELi4ELi3EEENS4_18smem_ptr_flag_bitsILi16EEENST_INS5_IJNSA_ILi8EEESG_EEENS5_IJSG_SB_EEEEEEEvNS4_8identityES12_S1C_vS1D_EENS_8epilogue10collective6detail29Sm90TmaWarpSpecializedAdapterINS1G_15DefaultEpilogueISI_SJ_SJ_NS1F_6thread17LinearCombinationISI_Li1EffLNS1K_9ScaleType4KindE0ELNS_15FloatRoundStyleE2ESI_EENS1_15EpilogueDefaultEEEEEvvEEEEvNT_6ParamsE,@"STO_CUDA_ENTRY STV_DEFAULT"
_ZN7cutlass13device_kernelINS_4gemm6kernel13GemmUniversalIN4cute5tupleIJiiiiEEENS1_10collective13CollectiveMmaINS1_34MainloopSm90TmaGmmaWarpSpecializedILi2ENS5_IJNS4_1CILi1EEESB_SB_EEENS1_35KernelTmaWarpSpecializedCooperativeEEENS5_IJNSA_ILi128EEENSA_ILi64EEESF_EEENS_6half_tENS5_IJlSB_lEEESI_SJ_NS4_8TiledMMAINS4_8MMA_AtomIJNS4_4SM904GMMA25MMA_64x64x16_F32F16F16_SSILNSN_5MajorE0ELSP_0ELNSN_7ScaleInE1ELSQ_1EEEEEENS4_6LayoutINS5_IJNSA_ILi2EEESB_SB_EEENS5_IJSB_NSA_ILi0EEESW_EEEEENS5_IJNS4_10UnderscoreESZ_SZ_EEEEENS4_13SM90_TMA_LOADENS4_14ComposedLayoutINS4_7SwizzleILi3ELi4ELi3EEENS4_18smem_ptr_flag_bitsILi16EEENST_INS5_IJNSA_ILi8EEESG_EEENS5_IJSG_SB_EEEEEEEvNS4_8identityES12_S1C_vS1D_EENS_8epilogue10collective6detail29Sm90TmaWarpSpecializedAdapterINS1G_15DefaultEpilogueISI_SJ_SJ_NS1F_6thread17LinearCombinationISI_Li1EffLNS1K_9ScaleType4KindE0ELNS_15FloatRoundStyleE2ESI_EENS1_15EpilogueDefaultEEEEEvvEEEEvNT_6ParamsE:
[----:B------:R-:W0:Y:S01]  /*0000*/  LDC R1, c[0x0][0x28] ;  /* 0x00000a00ff017b82 */ /* 0x000e220000000800 */
[----:B------:R-:W1:Y:S01]  /*0010*/  S2R R4, SR_TID.X ;  /* 0x0000000000047919 */ /* 0x000e620000002100 */
[----:B------:R-:W-:Y:S01]  /*0020*/  ELECT P0, URZ, PT ;  /* 0x00000000003f782f */ /* 0x000fe20003800000 */
[----:B------:R-:W-:Y:S01]  /*0030*/  BSSY B0, `(.L_x_0) ;  /* 0x000000f000007945 */ /* 0x000fe20003800000 */
[--C-:B-1----:R-:W-:Y:S02]  /*0040*/  SHF.R.U32.HI R0, RZ, 0x5, R4.reuse ;  /* 0x00000005ff007819 */ /* 0x102fe40000011604 */
[----:B------:R-:W-:-:S03]  /*0050*/  SHF.R.U32.HI R14, RZ, 0x7, R4 ;  /* 0x00000007ff0e7819 */ /* 0x000fc60000011604 */
[----:B------:R-:W1:Y:S04]  /*0060*/  SHFL.IDX PT, R5, R0, RZ, 0x1f ;  /* 0x00001fff00057589 */ /* 0x000e6800000e0000 */
[----:B------:R2:W3:Y:S01]  /*0070*/  SHFL.IDX PT, R10, R14, RZ, 0x1f ;  /* 0x00001fff0e0a7589 */ /* 0x0004e200000e0000 */
[----:B-1----:R-:W-:-:S13]  /*0080*/  ISETP.NE.OR P0, PT, R5, RZ, !P0 ;  /* 0x000000ff0500720c */ /* 0x002fda0004705670 */
[----:B0-23--:R-:W-:Y:S05]  /*0090*/  @P0 BRA `(.L_x_1) ;  /* 0x0000000000200947 */ /* 0x00dfea0003800000 */
[----:B------:R-:W-:Y:S02]  /*00a0*/  ULDC.64 UR4, c[0x0][0x198] ;  /* 0x0000660000047ab9 */ /* 0x000fe40000000a00 */
[----:B------:R-:W-:Y:S02]  /*00b0*/  UIADD3 UR6, UP0, UR4, 0xf0, URZ ;  /* 0x000000f004067890 */ /* 0x000fe4000ff1e03f */
[----:B------:R-:W-:Y:S02]  /*00c0*/  UIADD3 UR4, UP1, UR4, 0x1f0, URZ ;  /* 0x000001f004047890 */ /* 0x000fe4000ff3e03f */
[----:B------:R-:W-:Y:S02]  /*00d0*/  UIADD3.X UR7, URZ, UR5, URZ, UP0, !UPT ;  /* 0x000000053f077290 */ /* 0x000fe400087fe43f */
[----:B------:R-:W-:-:S07]  /*00e0*/  UIADD3.X UR5, URZ, UR5, URZ, UP1, !UPT ;  /* 0x000000053f057290 */ /* 0x000fce0008ffe43f */
[----:B------:R0:W-:Y:S02]  /*00f0*/  UTMACCTL.PF [UR6] ;  /* 0x00000000060079b9 */ /* 0x0001e40008040000 */
[----:B------:R0:W-:Y:S02]  /*0100*/  UTMACCTL.PF [UR4] ;  /* 0x00000000040079b9 */ /* 0x0001e40008040000 */
[----:B0-----:R-:W-:Y:S01]  /*0110*/  NOP ;  /* 0x0000000000007918 */ /* 0x001fe20000000000 */
.L_x_1:
[----:B------:R-:W-:Y:S05]  /*0120*/  BSYNC B0 ;  /* 0x0000000000007941 */ /* 0x000fea0003800000 */
.L_x_0:
[----:B------:R-:W0:Y:S02]  /*0130*/  SHFL.IDX PT, R2, R0, RZ, 0x1f ;  /* 0x00001fff00027589 */ /* 0x000e2400000e0000 */
[----:B0-----:R-:W-:-:S13]  /*0140*/  ISETP.NE.AND P0, PT, R2, RZ, PT ;  /* 0x000000ff0200720c */ /* 0x001fda0003f05270 */
[----:B------:R-:W-:Y:S05]  /*0150*/  @P0 BRA `(.L_x_2) ;  /* 0x0000000000480947 */ /* 0x000fea0003800000 */
[----:B------:R-:W0:Y:S01]  /*0160*/  S2UR UR8, SR_CgaCtaId ;  /* 0x00000000000879c3 */ /* 0x000e220000008800 */
[----:B------:R-:W-:Y:S01]  /*0170*/  UMOV UR4, 0x400 ;  /* 0x0000040000047882 */ /* 0x000fe20000000000 */
[----:B------:R-:W-:Y:S01]  /*0180*/  UMOV UR5, 0x1 ;  /* 0x0000000100057882 */ /* 0x000fe20000000000 */
[----:B------:R-:W-:Y:S01]  /*0190*/  UMOV UR6, 0x100 ;  /* 0x0000010000067882 */ /* 0x000fe20000000000 */
[----:B------:R-:W-:Y:S01]  /*01a0*/  ELECT P0, URZ, PT ;  /* 0x00000000003f782f */ /* 0x000fe20003800000 */
[----:B------:R-:W-:-:S04]  /*01b0*/  UIADD3 UR6, -UR6, 0x100000, URZ ;  /* 0x0010000006067890 */ /* 0x000fc8000fffe13f */
[----:B------:R-:W-:Y:S02]  /*01c0*/  USHF.L.U32 UR7, UR6, 0xb, URZ ;  /* 0x0000000b06077899 */ /* 0x000fe4000800063f */
[----:B------:R-:W-:Y:S02]  /*01d0*/  USHF.L.U32 UR6, UR6, 0x1, URZ ;  /* 0x0000000106067899 */ /* 0x000fe4000800063f */
[----:B0-----:R-:W-:Y:S02]  /*01e0*/  ULEA UR8, UR8, UR4, 0x18 ;  /* 0x0000000408087291 */ /* 0x001fe4000f8ec03f */
[----:B------:R-:W-:-:S04]  /*01f0*/  UIADD3 UR4, -UR5, 0x100000, URZ ;  /* 0x0010000005047890 */ /* 0x000fc8000fffe13f */
[----:B------:R-:W-:Y:S02]  /*0200*/  USHF.L.U32 UR5, UR4, 0xb, URZ ;  /* 0x0000000b04057899 */ /* 0x000fe4000800063f */
[----:B------:R-:W-:Y:S01]  /*0210*/  USHF.L.U32 UR4, UR4, 0x1, URZ ;  /* 0x0000000104047899 */ /* 0x000fe2000800063f */
[----:B------:R-:W0:Y:S11]  /*0220*/  FENCE.VIEW.ASYNC.S ;  /* 0x00000000000073c6 */ /* 0x000e360000000000 */
[----:B0-----:R0:W1:Y:S01]  /*0230*/  SYNCS.EXCH.64 URZ, [UR8], UR4 ;  /* 0x00000004083f75b2 */ /* 0x0010620008000100 */
[----:B------:R0:W2:Y:S01]  /*0240*/  SYNCS.EXCH.64 URZ, [UR8+0x10], UR6 ;  /* 0x00001006083f75b2 */ /* 0x0000a20008000100 */
[----:B------:R0:W3:Y:S01]  /*0250*/  SYNCS.EXCH.64 URZ, [UR8+0x8], UR4 ;  /* 0x00000804083f75b2 */ /* 0x0000e20008000100 */
[----:B------:R0:W4:Y:S01]  /*0260*/  SYNCS.EXCH.64 URZ, [UR8+0x18], UR6 ;  /* 0x00001806083f75b2 */ /* 0x0001220008000100 */
[----:B------:R-:W-:Y:S01]  /*0270*/  NOP ;  /* 0x0000000000007918 */ /* 0x000fe20000000000 */
.L_x_2:
[----:B------:R-:W5:Y:S01]  /*0280*/  SHFL.IDX PT, R0, R0, RZ, 0x1f ;  /* 0x00001fff00007589 */ /* 0x000f6200000e0000 */
[----:B------:R-:W-:Y:S01]  /*0290*/  ELECT P0, URZ, PT ;  /* 0x00000000003f782f */ /* 0x000fe20003800000 */
[----:B------:R-:W1:Y:S01]  /*02a0*/  LDC R2, c[0x0][0x65c] ;  /* 0x00019700ff027b82 */ /* 0x000e620000000800 */
[----:B0-----:R-:W-:Y:S01]  /*02b0*/  UMOV UR4, 0x20 ;  /* 0x0000002000047882 */ /* 0x001fe20000000000 */
[----:B------:R-:W0:Y:S01]  /*02c0*/  S2R R3, SR_CTAID.Y ;  /* 0x0000000000037919 */ /* 0x000e220000002600 */
[----:B------:R-:W-:Y:S01]  /*02d0*/  NOP ;  /* 0x0000000000007918 */ /* 0x000fe20000000000 */
[----:B------:R-:W-:Y:S01]  /*02e0*/  ISETP.NE.AND P2, PT, R10, RZ, PT ;  /* 0x000000ff0a00720c */ /* 0x000fe20003f45270 */
[----:B------:R-:W-:Y:S01]  /*02f0*/  NOP ;  /* 0x0000000000007918 */ /* 0x000fe20000000000 */
[----:B------:R-:W2:Y:S01]  /*0300*/  S2R R6, SR_CTAID.X ;  /* 0x0000000000067919 */ /* 0x000ea20000002500 */
[----:B------:R-:W-:Y:S01]  /*0310*/  IMAD.MOV.U32 R7, RZ, RZ, RZ ;  /* 0x000000ffff077224 */ /* 0x000fe200078e00ff */
[----:B-----5:R-:W-:-:S02]  /*0320*/  ISETP.NE.OR P0, PT, R0, RZ, !P0 ;  /* 0x000000ff0000720c */ /* 0x020fc40004705670 */
[----:B-1----:R-:W-:-:S04]  /*0330*/  ISETP.NE.AND P3, PT, R2, 0x1, PT ;  /* 0x000000010200780c */ /* 0x002fc80003f65270 */
[----:B------:R-:W-:Y:S02]  /*0340*/  P2R R0, PR, RZ, 0x8 ;  /* 0x00000008ff007803 */ /* 0x000fe40000000000 */
[----:B------:R-:W-:-:S04]  /*0350*/  SHF.R.S32.HI R0, RZ, 0x1f, R5 ;  /* 0x0000001fff007819 */ /* 0x000fc80000011405 */
[----:B------:R-:W-:Y:S01]  /*0360*/  LEA.HI R0, R0, R5, RZ, 0x2 ;  /* 0x0000000500007211 */ /* 0x000fe200078f10ff */
[----:B------:R-:W-:Y:S01]  /*0370*/  VOTEU.ALL UP0, P0 ;  /* 0x00000000003f7886 */ /* 0x000fe20000000000 */
[----:B------:R-:W-:Y:S01]  /*0380*/  VOTEU.ALL UP1, P0 ;  /* 0x00000000003f7886 */ /* 0x000fe20000020000 */
[----:B------:R-:W2:Y:S01]  /*0390*/  @P3 LDC R17, c[0x0][0x10] ;  /* 0x00000400ff113b82 */ /* 0x000ea20000000800 */
[----:B------:R-:W-:Y:S01]  /*03a0*/  LOP3.LUT R0, R0, 0xfffffffc, RZ, 0xc0, !PT ;  /* 0xfffffffc00007812 */ /* 0x000fe200078ec0ff */
[----:B0-----:R-:W-:Y:S01]  /*03b0*/  @P3 IMAD.MOV.U32 R8, RZ, RZ, R3 ;  /* 0x000000ffff083224 */ /* 0x001fe200078e0003 */
[----:B------:R-:W-:Y:S01]  /*03c0*/  @!UP0 UMOV UR6, 0x400 ;  /* 0x0000040000068882 */ /* 0x000fe20000000000 */
[----:B------:R-:W-:-:S04]  /*03d0*/  @!UP0 UIADD3 UR4, -UR4, 0x100000, URZ ;  /* 0x0010000004048890 */ /* 0x000fc8000fffe13f */
[----:B------:R-:W-:Y:S02]  /*03e0*/  @!UP0 USHF.L.U32 UR5, UR4, 0xb, URZ ;  /* 0x0000000b04058899 */ /* 0x000fe4000800063f */
[----:B------:R-:W-:Y:S01]  /*03f0*/  @!UP0 USHF.L.U32 UR4, UR4, 0x1, URZ ;  /* 0x0000000104048899 */ /* 0x000fe2000800063f */
[----:B------:R-:W-:Y:S02]  /*0400*/  @P3 IMAD.MOV.U32 R9, RZ, RZ, RZ ;  /* 0x000000ffff093224 */ /* 0x000fe400078e00ff */
[----:B------:R-:W-:Y:S01]  /*0410*/  IMAD.IADD R0, R5, 0x1, -R0 ;  /* 0x0000000105007824 */ /* 0x000fe200078e0a00 */
[----:B------:R-:W0:Y:S01]  /*0420*/  @!UP0 S2UR UR7, SR_CgaCtaId ;  /* 0x00000000000789c3 */ /* 0x000e220000008800 */
[----:B------:R-:W-:-:S03]  /*0430*/  @P3 IMAD.MOV.U32 R5, RZ, RZ, RZ ;  /* 0x000000ffff053224 */ /* 0x000fc600078e00ff */
[----:B------:R-:W-:-:S04]  /*0440*/  ISETP.NE.AND P1, PT, R0, 0x3, PT ;  /* 0x000000030000780c */ /* 0x000fc80003f25270 */
[----:B------:R-:W1:Y:S01]  /*0450*/  @!P3 LDC R11, c[0x0][0xc] ;  /* 0x00000300ff0bbb82 */ /* 0x000e620000000800 */
[----:B--2---:R-:W-:-:S04]  /*0460*/  @P3 IMAD.WIDE.U32 R16, R6, R17, R8 ;  /* 0x0000001106103225 */ /* 0x004fc800078e0008 */
[----:B------:R-:W-:Y:S01]  /*0470*/  @P3 IMAD.IADD R17, R17, 0x1, R5 ;  /* 0x0000000111113824 */ /* 0x000fe200078e0205 */
[----:B------:R-:W-:Y:S01]  /*0480*/  LOP3.LUT R5, R4, 0x7f, RZ, 0xc0, !PT ;  /* 0x0000007f04057812 */ /* 0x000fe200078ec0ff */
[----:B0-----:R-:W-:Y:S01]  /*0490*/  @!UP0 ULEA UR8, UR7, UR6, 0x18 ;  /* 0x0000000607088291 */ /* 0x001fe2000f8ec03f */
[----:B------:R-:W-:Y:S02]  /*04a0*/  VOTEU.ALL UP0, P0 ;  /* 0x00000000003f7886 */ /* 0x000fe40000000000 */
[----:B------:R-:W-:Y:S01]  /*04b0*/  ULDC UR6, c[0x0][0xc] ;  /* 0x0000030000067ab9 */ /* 0x000fe20000000800 */
[----:B------:R-:W-:Y:S01]  /*04c0*/  ISETP.EQ.OR P0, PT, R0, RZ, !P1 ;  /* 0x000000ff0000720c */ /* 0x000fe20004f02670 */
[----:B------:R-:W-:-:S03]  /*04d0*/  ULDC UR7, c[0x0][0x10] ;  /* 0x0000040000077ab9 */ /* 0x000fc60000000800 */
[C---:B------:R-:W-:Y:S01]  /*04e0*/  ISETP.EQ.AND P0, PT, R10.reuse, RZ, P0 ;  /* 0x000000ff0a00720c */ /* 0x040fe20000702270 */
[----:B------:R-:W-:Y:S02]  /*04f0*/  VIADD R10, R10, 0xffffffff ;  /* 0xffffffff0a0a7836 */ /* 0x000fe40000000000 */
[----:B-1----:R-:W-:Y:S01]  /*0500*/  @!P3 IMAD.WIDE.U32 R8, R11, R3, R6 ;  /* 0x000000030b08b225 */ /* 0x002fe200078e0006 */
[----:B------:R-:W0:Y:S02]  /*0510*/  FENCE.VIEW.ASYNC.S ;  /* 0x00000000000073c6 */ /* 0x000e240000000000 */
[----:B0-----:R-:W3:Y:S01]  /*0520*/  @!UP0 SYNCS.EXCH.64 URZ, [UR8+0x30], UR4 ;  /* 0x00003004083f85b2 */ /* 0x001ee20008000100 */
[----:B------:R-:W-:Y:S02]  /*0530*/  SEL R18, RZ, 0x1, !P0 ;  /* 0x00000001ff127807 */ /* 0x000fe40004000000 */
[----:B------:R-:W-:Y:S01]  /*0540*/  ISETP.GE.U32.AND P1, PT, R10, 0x2, PT ;  /* 0x000000020a00780c */ /* 0x000fe20003f26070 */
[----:B------:R-:W-:-:S02]  /*0550*/  @!P3 IMAD.MOV.U32 R16, RZ, RZ, R8 ;  /* 0x000000ffff10b224 */ /* 0x000fc400078e0008 */
[----:B------:R-:W-:Y:S01]  /*0560*/  @!P3 IMAD.MOV.U32 R17, RZ, RZ, R9 ;  /* 0x000000ffff11b224 */ /* 0x000fe200078e0009 */
[----:B------:R-:W-:Y:S01]  /*0570*/  SEL R18, R18, 0x2, P1 ;  /* 0x0000000212127807 */ /* 0x000fe20000800000 */
[----:B------:R0:W3:Y:S01]  /*0580*/  @!UP1 SYNCS.EXCH.64 URZ, [UR8+0x38], UR4 ;  /* 0x00003804083f95b2 */ /* 0x0000e20008000100 */
[----:B------:R-:W-:Y:S01]  /*0590*/  NOP ;  /* 0x0000000000007918 */ /* 0x000fe20000000000 */
[----:B0-----:R-:W-:-:S03]  /*05a0*/  UIMAD.WIDE.U32 UR4, UR6, UR7, URZ ;  /* 0x00000007060472a5 */ /* 0x001fc6000f8e003f */
[----:B------:R-:W-:Y:S02]  /*05b0*/  ULDC UR6, c[0x0][0x14] ;  /* 0x0000050000067ab9 */ /* 0x000fe40000000800 */
[----:B------:R-:W-:Y:S02]  /*05c0*/  UIMAD.WIDE.U32 UR38, UR4, UR6, URZ ;  /* 0x00000006042672a5 */ /* 0x000fe4000f8e003f */
[----:B------:R-:W-:-:S04]  /*05d0*/  UIMAD UR41, UR5, UR6, URZ ;  /* 0x00000006052972a4 */ /* 0x000fc8000f8e023f */
[----:B------:R-:W-:Y:S01]  /*05e0*/  UIADD3 UR41, UR39, UR41, URZ ;  /* 0x0000002927297290 */ /* 0x000fe2000fffe03f */
[----:B---34-:R-:W-:Y:S06]  /*05f0*/  BAR.SYNC.DEFER_BLOCKING 0x0 ;  /* 0x0000000000007b1d */ /* 0x018fec0000010000 */
[----:B------:R-:W-:Y:S05]  /*0600*/  @!P2 BRA `(.L_x_3) ;  /* 0x000000440004a947 */ /* 0x000fea0003800000 */
[----:B------:R-:W-:-:S13]  /*0610*/  ISETP.GT.U32.AND P0, PT, R10, 0x1, PT ;  /* 0x000000010a00780c */ /* 0x000fda0003f04070 */
[----:B------:R-:W-:Y:S05]  /*0620*/  @P0 EXIT ;  /* 0x000000000000094d */ /* 0x000fea0003800000 */
[----:B------:R-:W-:Y:S01]  /*0630*/  ULDC.64 UR4, c[0x0][0x650] ;  /* 0x0001940000047ab9 */ /* 0x000fe20000000a00 */
[----:B------:R-:W-:Y:S01]  /*0640*/  PRMT R0, RZ, 0x7610, R0 ;  /* 0x00007610ff007816 */ /* 0x000fe20000000000 */
[----:B------:R-:W-:Y:S01]  /*0650*/  IMAD.MOV.U32 R69, RZ, RZ, -0x1 ;  /* 0xffffffffff457424 */ /* 0x000fe200078e00ff */
[----:B------:R-:W-:Y:S01]  /*0660*/  ISETP.GE.U32.AND P0, PT, R16, UR4, PT ;  /* 0x0000000410007c0c */ /* 0x000fe2000bf06070 */
[----:B------:R-:W-:Y:S02]  /*0670*/  IMAD.MOV.U32 R68, RZ, RZ, -0x1 ;  /* 0xffffffffff447424 */ /* 0x000fe400078e00ff */
[----:B------:R-:W-:Y:S01]  /*0680*/  IMAD.MOV.U32 R67, RZ, RZ, -0x1 ;  /* 0xffffffffff437424 */ /* 0x000fe200078e00ff */
[----:B------:R-:W-:-:S13]  /*0690*/  ISETP.GE.U32.AND.EX P0, PT, R17, UR5, PT, P0 ;  /* 0x0000000511007c0c */ /* 0x000fda000bf06100 */
[----:B------:R-:W-:Y:S05]  /*06a0*/  @P0 BRA `(.L_x_4) ;  /* 0x0000000400540947 */ /* 0x000fea0003800000 */
[----:B------:R-:W0:Y:S01]  /*06b0*/  LDC.64 R20, c[0x0][0x628] ;  /* 0x00018a00ff147b82 */ /* 0x000e220000000a00 */
[----:B------:R-:W-:Y:S02]  /*06c0*/  IMAD.MOV.U32 R8, RZ, RZ, R16 ;  /* 0x000000ffff087224 */ /* 0x000fe400078e0010 */
[----:B------:R-:W-:-:S05]  /*06d0*/  IMAD.MOV.U32 R9, RZ, RZ, R17 ;  /* 0x000000ffff097224 */ /* 0x000fca00078e0011 */
[----:B------:R-:W1:Y:S08]  /*06e0*/  LDC R0, c[0x0][0x630] ;  /* 0x00018c00ff007b82 */ /* 0x000e700000000800 */
[----:B------:R-:W2:Y:S01]  /*06f0*/  LDC.64 R22, c[0x0][0x620] ;  /* 0x00018800ff167b82 */ /* 0x000ea20000000a00 */
[----:B0-----:R-:W-:-:S04]  /*0700*/  ISETP.NE.U32.AND P0, PT, R20, RZ, PT ;  /* 0x000000ff1400720c */ /* 0x001fc80003f05070 */
[----:B------:R-:W-:-:S13]  /*0710*/  ISETP.NE.AND.EX P0, PT, R21, RZ, PT, P0 ;  /* 0x000000ff1500720c */ /* 0x000fda0003f05300 */
[----:B-12---:R-:W-:Y:S05]  /*0720*/  @!P0 BRA `(.L_x_5) ;  /* 0x0000000000288947 */ /* 0x006fea0003800000 */
[----:B------:R-:W0:Y:S02]  /*0730*/  LDC R13, c[0x0][0x634] ;  /* 0x00018d00ff0d7b82 */ /* 0x000e240000000800 */
[----:B0-----:R-:W-:-:S05]  /*0740*/  IADD3 R13, P0, R16, R13, RZ ;  /* 0x0000000d100d7210 */ /* 0x001fca0007f1e0ff */
[----:B------:R-:W-:-:S04]  /*0750*/  IMAD.X R15, RZ, RZ, R17, P0 ;  /* 0x000000ffff0f7224 */ /* 0x000fc800000e0611 */
[----:B------:R-:W-:-:S04]  /*0760*/  IMAD.WIDE.U32 R8, R15, R20, RZ ;  /* 0x000000140f087225 */ /* 0x000fc800078e00ff */
[----:B------:R-:W-:-:S04]  /*0770*/  IMAD.WIDE.U32 R10, P0, R13, R21, R8 ;  /* 0x000000150d0a7225 */ /* 0x000fc80007800008 */
[----:B------:R-:W-:-:S04]  /*0780*/  IMAD.WIDE.U32 R8, R13, R20, RZ ;  /* 0x000000140d087225 */ /* 0x000fc800078e00ff */
[----:B------:R-:W-:Y:S01]  /*0790*/  IMAD.X R13, RZ, RZ, RZ, P0 ;  /* 0x000000ffff0d7224 */ /* 0x000fe200000e06ff */
[----:B------:R-:W-:Y:S01]  /*07a0*/  IADD3 RZ, P0, R9, R10, RZ ;  /* 0x0000000a09ff7210 */ /* 0x000fe20007f1e0ff */
[----:B------:R-:W-:-:S04]  /*07b0*/  IMAD.MOV.U32 R12, RZ, RZ, R11 ;  /* 0x000000ffff0c7224 */ /* 0x000fc800078e000b */
[----:B------:R-:W-:-:S08]  /*07c0*/  IMAD.WIDE.U32.X R8, R15, R21, R12, P0 ;  /* 0x000000150f087225 */ /* 0x000fd000000e040c */
.L_x_5:
[-CC-:B------:R-:W-:Y:S01]  /*07d0*/  SHF.R.U64 R67, R8, R0.reuse, R9.reuse ;  /* 0x0000000008437219 */ /* 0x180fe20000001209 */
[----:B------:R-:W0:Y:S01]  /*07e0*/  LDC R12, c[0x0][0x618] ;  /* 0x00018600ff0c7b82 */ /* 0x000e220000000800 */
[----:B------:R-:W-:Y:S01]  /*07f0*/  SHF.R.U32.HI R7, RZ, R0, R9 ;  /* 0x00000000ff077219 */ /* 0x000fe20000011609 */
[----:B------:R-:W-:Y:S01]  /*0800*/  ULDC UR4, c[0x0][0x150] ;  /* 0x0000540000047ab9 */ /* 0x000fe20000000800 */
[----:B------:R-:W-:Y:S02]  /*0810*/  IADD3 R11, P0, RZ, -R67, RZ ;  /* 0x80000043ff0b7210 */ /* 0x000fe40007f1e0ff */
[----:B------:R-:W-:-:S03]  /*0820*/  I2FP.F32.U32 R0, R6 ;  /* 0x0000000600007245 */ /* 0x000fc60000201000 */
[----:B------:R-:W1:Y:S01]  /*0830*/  LDC.64 R30, c[0x0][0x640] ;  /* 0x00019000ff1e7b82 */ /* 0x000e620000000a00 */
[----:B------:R-:W-:Y:S02]  /*0840*/  IMAD.X R13, RZ, RZ, ~R7, P0 ;  /* 0x000000ffff0d7224 */ /* 0x000fe400000e0e07 */
[----:B------:R-:W-:Y:S01]  /*0850*/  FMUL R0, R0, UR4 ;  /* 0x0000000400007c20 */ /* 0x000fe20008400000 */
[----:B------:R-:W-:Y:S01]  /*0860*/  IMAD.WIDE.U32 R8, R11, R22, R16 ;  /* 0x000000160b087225 */ /* 0x000fe200078e0010 */
[----:B------:R-:W-:-:S03]  /*0870*/  ULDC UR4, c[0x0][0x154] ;  /* 0x0000550000047ab9 */ /* 0x000fc60000000800 */
[----:B------:R-:W-:Y:S01]  /*0880*/  IMAD R10, R13, R22, RZ ;  /* 0x000000160d0a7224 */ /* 0x000fe200078e02ff */
[----:B------:R-:W2:Y:S01]  /*0890*/  LDC R7, c[0x0][0x144] ;  /* 0x00005100ff077b82 */ /* 0x000ea20000000800 */
[----:B------:R-:W3:Y:S02]  /*08a0*/  F2I.U32.TRUNC.NTZ R0, R0 ;  /* 0x0000000000007305 */ /* 0x000ee4000020f000 */
[----:B------:R-:W-:-:S04]  /*08b0*/  IMAD R11, R11, R23, R10 ;  /* 0x000000170b0b7224 */ /* 0x000fc800078e020a */
[----:B------:R-:W-:Y:S01]  /*08c0*/  IMAD.IADD R9, R9, 0x1, R11 ;  /* 0x0000000109097824 */ /* 0x000fe200078e020b */
[----:B------:R-:W4:Y:S01]  /*08d0*/  LDC R24, c[0x0][0x608] ;  /* 0x00018200ff187b82 */ /* 0x000f220000000800 */
[----:B------:R-:W-:-:S03]  /*08e0*/  IMAD.MOV.U32 R11, RZ, RZ, -0x1 ;  /* 0xffffffffff0b7424 */ /* 0x000fc600078e00ff */
[-CC-:B0-----:R-:W-:Y:S02]  /*08f0*/  SHF.R.U64 R22, R8, R12.reuse, R9.reuse ;  /* 0x0000000c08167219 */ /* 0x181fe40000001209 */
[----:B------:R-:W-:Y:S02]  /*0900*/  I2FP.F32.U32 R8, R3 ;  /* 0x0000000300087245 */ /* 0x000fe40000201000 */
[----:B------:R-:W0:Y:S01]  /*0910*/  LDC R28, c[0x0][0x658] ;  /* 0x00019600ff1c7b82 */ /* 0x000e220000000800 */
[----:B-1----:R-:W-:Y:S01]  /*0920*/  ISETP.NE.U32.AND P0, PT, R30, RZ, PT ;  /* 0x000000ff1e00720c */ /* 0x002fe20003f05070 */
[----:B---3--:R-:W-:Y:S02]  /*0930*/  IMAD.MOV R10, RZ, RZ, -R0 ;  /* 0x000000ffff0a7224 */ /* 0x008fe400078e0a00 */
[----:B------:R-:W-:Y:S01]  /*0940*/  FMUL R8, R8, UR4 ;  /* 0x0000000408087c20 */ /* 0x000fe20008400000 */
[----:B------:R-:W-:Y:S02]  /*0950*/  SHF.R.U32.HI R9, RZ, R12, R9 ;  /* 0x0000000cff097219 */ /* 0x000fe40000011609 */
[----:B------:R-:W-:Y:S01]  /*0960*/  ISETP.NE.AND.EX P0, PT, R31, RZ, PT, P0 ;  /* 0x000000ff1f00720c */ /* 0x000fe20003f05300 */
[----:B------:R1:W3:Y:S01]  /*0970*/  F2I.U32.TRUNC.NTZ R15, R8 ;  /* 0x00000008000f7305 */ /* 0x0002e2000020f000 */
[----:B------:R-:W1:Y:S01]  /*0980*/  LDC R20, c[0x0][0x148] ;  /* 0x00005200ff147b82 */ /* 0x000e620000000800 */
[----:B--2---:R-:W-:-:S07]  /*0990*/  IMAD R0, R7, R10, R6 ;  /* 0x0000000a07007224 */ /* 0x004fce00078e0206 */
[----:B------:R-:W2:Y:S01]  /*09a0*/  LDC R26, c[0x0][0x600] ;  /* 0x00018000ff1a7b82 */ /* 0x000ea20000000800 */
[-CC-:B----4-:R-:W-:Y:S02]  /*09b0*/  SHF.R.U64 R32, R22, R24.reuse, R9.reuse ;  /* 0x0000001816207219 */ /* 0x190fe40000001209 */
[----:B------:R-:W-:Y:S01]  /*09c0*/  SHF.R.U32.HI R7, RZ, R24, R9 ;  /* 0x00000018ff077219 */ /* 0x000fe20000011609 */
[----:B------:R-:W-:-:S04]  /*09d0*/  IMAD.MOV.U32 R9, RZ, RZ, 0x1 ;  /* 0x00000001ff097424 */ /* 0x000fc800078e00ff */
[----:B------:R-:W4:Y:S01]  /*09e0*/  LDC R21, c[0x0][0x648] ;  /* 0x00019200ff157b82 */ /* 0x000f220000000800 */
[-C--:B0-----:R-:W-:Y:S02]  /*09f0*/  SHF.L.U32 R6, R11, R28.reuse, RZ ;  /* 0x0000001c0b067219 */ /* 0x081fe400000006ff */
[--C-:B------:R-:W-:Y:S02]  /*0a00*/  SHF.R.U64 R24, R32, R28, R7.reuse ;  /* 0x0000001c20187219 */ /* 0x100fe40000001207 */
[----:B------:R-:W-:Y:S02]  /*0a10*/  LOP3.LUT R13, RZ, R6, RZ, 0x33, !PT ;  /* 0x00000006ff0d7212 */ /* 0x000fe400078e33ff */
[-C--:B------:R-:W-:Y:S01]  /*0a20*/  SHF.R.U32.HI R7, RZ, R28.reuse, R7 ;  /* 0x0000001cff077219 */ /* 0x080fe20000011607 */
[----:B------:R-:W0:Y:S01]  /*0a30*/  LDC R23, c[0x0][0x638] ;  /* 0x00018e00ff177b82 */ /* 0x000e220000000800 */
[----:B------:R-:W-:Y:S01]  /*0a40*/  SHF.L.U32 R12, R9, R28, RZ ;  /* 0x0000001c090c7219 */ /* 0x000fe200000006ff */
[----:B------:R-:W-:-:S06]  /*0a50*/  IMAD.MOV.U32 R6, RZ, RZ, R24 ;  /* 0x000000ffff067224 */ /* 0x000fcc00078e0018 */
[----:B------:R-:W0:Y:S01]  /*0a60*/  LDC R69, c[0x0][0x610] ;  /* 0x00018400ff457b82 */ /* 0x000e220000000800 */
[----:B-1-3--:R-:W-:Y:S05]  /*0a70*/  @!P0 BRA `(.L_x_6) ;  /* 0x0000000000288947 */ /* 0x00afea0003800000 */
[----:B------:R-:W1:Y:S02]  /*0a80*/  LDC R11, c[0x0][0x64c] ;  /* 0x00019300ff0b7b82 */ /* 0x000e640000000800 */
[----:B-1----:R-:W-:-:S05]  /*0a90*/  IADD3 R11, P0, R24, R11, RZ ;  /* 0x0000000b180b7210 */ /* 0x002fca0007f1e0ff */
        /* <DEDUP_REMOVED lines=8> */
.L_x_6:
[----:B----4-:R-:W-:Y:S01]  /*0b20*/  SHF.R.U64 R6, R6, R21, R7 ;  /* 0x0000001506067219 */ /* 0x010fe20000001207 */
[----:B--2---:R-:W-:Y:S01]  /*0b30*/  VIADD R7, R26, 0xffffffff ;  /* 0xffffffff1a077836 */ /* 0x004fe20000000000 */
[----:B------:R-:W-:Y:S01]  /*0b40*/  LOP3.LUT R13, R32, R13, RZ, 0xc0, !PT ;  /* 0x0000000d200d7212 */ /* 0x000fe200078ec0ff */
[----:B------:R-:W-:Y:S02]  /*0b50*/  IMAD.MOV R15, RZ, RZ, -R15 ;  /* 0x000000ffff0f7224 */ /* 0x000fe400078e0a0f */
[----:B------:R-:W-:Y:S02]  /*0b60*/  IMAD.MOV R8, RZ, RZ, -R6 ;  /* 0x000000ffff087224 */ /* 0x000fe400078e0a06 */
[----:B------:R-:W-:Y:S01]  /*0b70*/  IMAD R13, R12, R6, R13 ;  /* 0x000000060c0d7224 */ /* 0x000fe200078e020d */
[----:B------:R-:W-:Y:S01]  /*0b80*/  LOP3.LUT R6, R22, R7, RZ, 0xc0, !PT ;  /* 0x0000000716067212 */ /* 0x000fe200078ec0ff */
[----:B------:R-:W-:Y:S02]  /*0b90*/  @P3 IMAD R0, R20, R15, R3 ;  /* 0x0000000f14003224 */ /* 0x000fe400078e0203 */
[----:B0-----:R-:W-:-:S02]  /*0ba0*/  IMAD R3, R8, R23, R24 ;  /* 0x0000001708037224 */ /* 0x001fc400078e0218 */
[----:B------:R-:W-:Y:S02]  /*0bb0*/  IMAD R69, R13, R69, R0 ;  /* 0x000000450d457224 */ /* 0x000fe400078e0200 */
[----:B------:R-:W-:Y:S02]  /*0bc0*/  IMAD R6, R3, R26, R6 ;  /* 0x0000001a03067224 */ /* 0x000fe400078e0206 */
[----:B------:R-:W-:-:S03]  /*0bd0*/  IMAD.MOV.U32 R0, RZ, RZ, 0x1 ;  /* 0x00000001ff007424 */ /* 0x000fc600078e00ff */
[----:B------:R-:W-:Y:S02]  /*0be0*/  SEL R68, R6, R69, !P3 ;  /* 0x0000004506447207 */ /* 0x000fe40005800000 */
[----:B------:R-:W-:-:S07]  /*0bf0*/  SEL R69, R69, R6, !P3 ;  /* 0x0000000645457207 */ /* 0x000fce0005800000 */
.L_x_4:
[----:B------:R-:W-:-:S08]  /*0c00*/  NOP ;  /* 0x0000000000007918 */ /* 0x000fd00000000000 */
[----:B------:R-:W0:Y:S02]  /*0c10*/  USETMAXREG.TRY_ALLOC.CTAPOOL UP0, 0xe8 ;  /* 0x000000e8000079c8 */ /* 0x000e240008000600 */
[----:B0-----:R-:W-:-:S13]  /*0c20*/  PLOP3.LUT P0, PT, PT, PT, UP0, 0x80, 0x0 ;  /* 0x000000000000781c */ /* 0x001fda0003f0f008 */
[----:B------:R-:W-:Y:S05]  /*0c30*/  @!P0 BRA `(.L_x_4) ;  /* 0xfffffffc00f08947 */ /* 0x000fea000383ffff */
[----:B------:R-:W-:Y:S01]  /*0c40*/  ULDC.64 UR4, c[0x0][0x598] ;  /* 0x0001660000047ab9 */ /* 0x000fe20000000a00 */
[----:B------:R-:W-:Y:S01]  /*0c50*/  ULDC.64 UR36, c[0x0][0x208] ;  /* 0x0000820000247ab9 */ /* 0x000fe20000000a00 */
[----:B------:R-:W-:-:S04]  /*0c60*/  ISETP.NE.U32.AND P0, PT, RZ, UR4, PT ;  /* 0x00000004ff007c0c */ /* 0x000fc8000bf05070 */
[----:B------:R-:W-:-:S13]  /*0c70*/  ISETP.NE.AND.EX P0, PT, RZ, UR5, PT, P0 ;  /* 0x00000005ff007c0c */ /* 0x000fda000bf05300 */
[----:B------:R-:W-:Y:S05]  /*0c80*/  @!P0 BRA `(.L_x_7) ;  /* 0x00000000001c8947 */ /* 0x000fea0003800000 */
[----:B------:R-:W0:Y:S02]  /*0c90*/  LDC.64 R6, c[0x0][0x598] ;  /* 0x00016600ff067b82 */ /* 0x000e240000000a00 */
[----:B0-----:R-:W2:Y:S02]  /*0ca0*/  LDG.E.64 R6, desc[UR36][R6.64] ;  /* 0x0000002406067981 */ /* 0x001ea4000c1e1b00 */
[----:B--2---:R-:W-:-:S04]  /*0cb0*/  ISETP.NE.U32.AND P0, PT, R6, RZ, PT ;  /* 0x000000ff0600720c */ /* 0x004fc80003f05070 */
[----:B------:R-:W-:-:S13]  /*0cc0*/  ISETP.NE.AND.EX P0, PT, R7, RZ, PT, P0 ;  /* 0x000000ff0700720c */ /* 0x000fda0003f05300 */
[----:B------:R-:W-:Y:S05]  /*0cd0*/  @!P0 BRA `(.L_x_7) ;  /* 0x0000000000088947 */ /* 0x000fea0003800000 */
[----:B------:R0:W5:Y:S01]  /*0ce0*/  LD.E R19, desc[UR36][R6.64] ;  /* 0x0000002406137980 */ /* 0x000162000c101900 */
[----:B------:R-:W-:Y:S05]  /*0cf0*/  BRA `(.L_x_8) ;  /* 0x0000000000247947 */ /* 0x000fea0003800000 */
.L_x_7:
[----:B------:R-:W-:Y:S02]  /*0d00*/  ULDC.64 UR4, c[0x0][0x588] ;  /* 0x0001620000047ab9 */ /* 0x000fe40000000a00 */
[----:B------:R-:W-:-:S04]  /*0d10*/  ISETP.NE.U32.AND P0, PT, RZ, UR4, PT ;  /* 0x00000004ff007c0c */ /* 0x000fc8000bf05070 */
[----:B------:R-:W-:-:S13]  /*0d20*/  ISETP.NE.AND.EX P0, PT, RZ, UR5, PT, P0 ;  /* 0x00000005ff007c0c */ /* 0x000fda000bf05300 */
[----:B------:R-:W-:Y:S05]  /*0d30*/  @!P0 BRA `(.L_x_9) ;  /* 0x00000000000c8947 */ /* 0x000fea0003800000 */
[----:B------:R-:W0:Y:S02]  /*0d40*/  LDC.64 R6, c[0x0][0x588] ;  /* 0x00016200ff067b82 */ /* 0x000e240000000a00 */
[----:B0-----:R1:W5:Y:S01]  /*0d50*/  LDG.E R19, desc[UR36][R6.64] ;  /* 0x0000002406137981 */ /* 0x001362000c1e1900 */
[----:B------:R-:W-:Y:S05]  /*0d60*/  BRA `(.L_x_8) ;  /* 0x0000000000087947 */ /* 0x000fea0003800000 */
.L_x_9:
[----:B------:R-:W-:Y:S02]  /*0d70*/  ULDC UR4, c[0x0][0x580] ;  /* 0x0001600000047ab9 */ /* 0x000fe40000000800 */
[----:B------:R-:W-:-:S07]  /*0d80*/  IMAD.U32 R19, RZ, RZ, UR4 ;  /* 0x00000004ff137e24 */ /* 0x000fce000f8e00ff */
.L_x_8:
[----:B------:R-:W-:Y:S02]  /*0d90*/  ULDC.64 UR4, c[0x0][0x5a0] ;  /* 0x0001680000047ab9 */ /* 0x000fe40000000a00 */
[----:B------:R-:W-:-:S04]  /*0da0*/  ISETP.NE.U32.AND P0, PT, RZ, UR4, PT ;  /* 0x00000004ff007c0c */ /* 0x000fc8000bf05070 */
[----:B------:R-:W-:-:S13]  /*0db0*/  ISETP.NE.AND.EX P0, PT, RZ, UR5, PT, P0 ;  /* 0x00000005ff007c0c */ /* 0x000fda000bf05300 */
[----:B------:R-:W-:Y:S05]  /*0dc0*/  @!P0 BRA `(.L_x_10) ;  /* 0x00000000001c8947 */ /* 0x000fea0003800000 */
[----:B01----:R-:W0:Y:S02]  /*0dd0*/  LDC.64 R6, c[0x0][0x5a0] ;  /* 0x00016800ff067b82 */ /* 0x003e240000000a00 */
[----:B0-----:R-:W2:Y:S02]  /*0de0*/  LDG.E.64 R6, desc[UR36][R6.64] ;  /* 0x0000002406067981 */ /* 0x001ea4000c1e1b00 */
[----:B--2---:R-:W-:-:S04]  /*0df0*/  ISETP.NE.U32.AND P0, PT, R6, RZ, PT ;  /* 0x000000ff0600720c */ /* 0x004fc80003f05070 */
[----:B------:R-:W-:-:S13]  /*0e00*/  ISETP.NE.AND.EX P0, PT, R7, RZ, PT, P0 ;  /* 0x000000ff0700720c */ /* 0x000fda0003f05300 */
[----:B------:R-:W-:Y:S05]  /*0e10*/  @!P0 BRA `(.L_x_10) ;  /* 0x0000000000088947 */ /* 0x000fea0003800000 */
[----:B------:R0:W5:Y:S01]  /*0e20*/  LD.E R56, desc[UR36][R6.64] ;  /* 0x0000002406387980 */ /* 0x000162000c101900 */
[----:B------:R-:W-:Y:S05]  /*0e30*/  BRA `(.L_x_11) ;  /* 0x0000000000247947 */ /* 0x000fea0003800000 */
.L_x_10:
[----:B------:R-:W-:Y:S02]  /*0e40*/  ULDC.64 UR4, c[0x0][0x590] ;  /* 0x0001640000047ab9 */ /* 0x000fe40000000a00 */
[----:B------:R-:W-:-:S04]  /*0e50*/  ISETP.NE.U32.AND P0, PT, RZ, UR4, PT ;  /* 0x00000004ff007c0c */ /* 0x000fc8000bf05070 */
[----:B------:R-:W-:-:S13]  /*0e60*/  ISETP.NE.AND.EX P0, PT, RZ, UR5, PT, P0 ;  /* 0x00000005ff007c0c */ /* 0x000fda000bf05300 */
[----:B------:R-:W-:Y:S05]  /*0e70*/  @!P0 BRA `(.L_x_12) ;  /* 0x00000000000c8947 */ /* 0x000fea0003800000 */
[----:B------:R-:W2:Y:S02]  /*0e80*/  LDC.64 R56, c[0x0][0x590] ;  /* 0x00016400ff387b82 */ /* 0x000ea40000000a00 */
[----:B--2---:R2:W5:Y:S01]  /*0e90*/  LDG.E R56, desc[UR36][R56.64] ;  /* 0x0000002438387981 */ /* 0x004562000c1e1900 */
[----:B------:R-:W-:Y:S05]  /*0ea0*/  BRA `(.L_x_11) ;  /* 0x0000000000087947 */ /* 0x000fea0003800000 */
.L_x_12:
[----:B------:R-:W-:Y:S02]  /*0eb0*/  ULDC UR4, c[0x0][0x584] ;  /* 0x0001610000047ab9 */ /* 0x000fe40000000800 */
[----:B------:R-:W-:-:S07]  /*0ec0*/  IMAD.U32 R56, RZ, RZ, UR4 ;  /* 0x00000004ff387e24 */ /* 0x000fce000f8e00ff */
.L_x_11:
[----:B------:R-:W-:-:S13]  /*0ed0*/  LOP3.LUT P0, RZ, R0, 0xff, RZ, 0xc0, !PT ;  /* 0x000000ff00ff7812 */ /* 0x000fda000780c0ff */
[----:B------:R-:W-:Y:S05]  /*0ee0*/  @!P0 EXIT ;  /* 0x000000000000894d */ /* 0x000fea0003800000 */
[----:B------:R-:W3:Y:S01]  /*0ef0*/  LDC R59, c[0x0][0x658] ;  /* 0x00019600ff3b7b82 */ /* 0x000ee20000000800 */
[----:B------:R-:W-:Y:S01]  /*0f00*/  ULDC.64 UR6, c[0x0][0x288] ;  /* 0x0000a20000067ab9 */ /* 0x000fe20000000a00 */
[----:B------:R-:W-:Y:S01]  /*0f10*/  LOP3.LUT R14, R14, 0x1, RZ, 0xc0, !PT ;  /* 0x000000010e0e7812 */ /* 0x000fe200078ec0ff */
[----:B------:R-:W-:Y:S01]  /*0f20*/  UIADD3 UR4, UR7, 0x7f, URZ ;  /* 0x0000007f07047890 */ /* 0x000fe2000fffe03f */
[----:B------:R-:W-:Y:S01]  /*0f30*/  SHF.R.U32.HI R0, RZ, 0x2, R4 ;  /* 0x00000002ff007819 */ /* 0x000fe20000011604 */
[----:B------:R-:W-:Y:S01]  /*0f40*/  IMAD.U32 R3, RZ, RZ, UR6 ;  /* 0x00000006ff037e24 */ /* 0x000fe2000f8e00ff */
[----:B------:R-:W-:Y:S01]  /*0f50*/  SHF.R.U32.HI R5, RZ, 0x1, R5 ;  /* 0x00000001ff057819 */ /* 0x000fe20000011605 */
[----:B------:R-:W-:Y:S01]  /*0f60*/  USHF.R.S32.HI UR5, URZ, 0x1f, UR4 ;  /* 0x0000001f3f057899 */ /* 0x000fe20008011404 */
[----:B01----:R-:W0:Y:S01]  /*0f70*/  LDC.64 R6, c[0x0][0x5c8] ;  /* 0x00017200ff067b82 */ /* 0x003e220000000a00 */
[----:B------:R-:W-:Y:S01]  /*0f80*/  LOP3.LUT R60, R4, 0x3, RZ, 0xc0, !PT ;  /* 0x00000003043c7812 */ /* 0x000fe200078ec0ff */
[----:B------:R-:W-:Y:S01]  /*0f90*/  IMAD.SHL.U32 R9, R14, 0x40, RZ ;  /* 0x000000400e097824 */ /* 0x000fe200078e00ff */
[----:B------:R-:W-:Y:S01]  /*0fa0*/  LOP3.LUT R0, R0, 0x7, RZ, 0xc0, !PT ;  /* 0x0000000700007812 */ /* 0x000fe200078ec0ff */
[----:B------:R-:W-:Y:S01]  /*0fb0*/  ULEA.HI UR5, UR5, UR4, URZ, 0x7 ;  /* 0x0000000405057291 */ /* 0x000fe2000f8f383f */
[----:B------:R-:W-:Y:S01]  /*0fc0*/  LOP3.LUT R5, R5, 0x30, RZ, 0xc0, !PT ;  /* 0x0000003005057812 */ /* 0x000fe200078ec0ff */
[----:B------:R-:W-:Y:S01]  /*0fd0*/  IMAD R60, R60, -0x2, R3 ;  /* 0xfffffffe3c3c7824 */ /* 0x000fe200078e0203 */
[--C-:B------:R-:W-:Y:S01]  /*0fe0*/  LOP3.LUT R22, R9, 0x40, R0.reuse, 0xe2, !PT ;  /* 0x0000004009167812 */ /* 0x100fe200078ee200 */
[----:B------:R-:W1:Y:S01]  /*0ff0*/  LDC R63, c[0x0][0x600] ;  /* 0x00018000ff3f7b82 */ /* 0x000e620000000800 */
[----:B------:R-:W-:Y:S01]  /*1000*/  IADD3 R3, RZ, -R5, -R0 ;  /* 0x80000005ff037210 */ /* 0x000fe20007ffe800 */
[----:B------:R-:W-:Y:S01]  /*1010*/  IMAD.MOV.U32 R0, RZ, RZ, -0x1 ;  /* 0xffffffffff007424 */ /* 0x000fe200078e00ff */
[----:B------:R-:W-:Y:S01]  /*1020*/  USHF.R.S32.HI UR43, URZ, 0x7, UR5 ;  /* 0x000000073f2b7899 */ /* 0x000fe20008011405 */
[----:B------:R-:W-:Y:S01]  /*1030*/  IMAD.MOV.U32 R8, RZ, RZ, 0x1 ;  /* 0x00000001ff087424 */ /* 0x000fe200078e00ff */
[----:B------:R-:W-:Y:S01]  /*1040*/  LOP3.LUT R62, R4, 0x80, RZ, 0xc0, !PT ;  /* 0x00000080043e7812 */ /* 0x000fe200078ec0ff */
[----:B------:R-:W-:Y:S01]  /*1050*/  IMAD R3, R14, -0x40, R3 ;  /* 0xffffffc00e037824 */ /* 0x000fe200078e0203 */
[----:B------:R-:W-:Y:S01]  /*1060*/  UISETP.LT.AND UP0, UPT, UR43, 0x1, UPT ;  /* 0x000000012b00788c */ /* 0x000fe2000bf01270 */
[----:B---3--:R-:W-:Y:S01]  /*1070*/  SHF.L.U32 R0, R0, R59, RZ ;  /* 0x0000003b00007219 */ /* 0x008fe200000006ff */
[----:B------:R-:W-:Y:S01]  /*1080*/  ULDC UR4, c[0x0][0x284] ;  /* 0x0000a10000047ab9 */ /* 0x000fe20000000800 */
[----:B------:R-:W-:Y:S01]  /*1090*/  LOP3.LUT R22, R22, R5, RZ, 0xfc, !PT ;  /* 0x0000000516167212 */ /* 0x000fe200078efcff */
[----:B------:R-:W-:Y:S01]  /*10a0*/  USEL UR44, UR43, 0x1, UP0 ;  /* 0x000000012b2c7887 */ /* 0x000fe20008000000 */
[----:B------:R-:W-:Y:S01]  /*10b0*/  SHF.L.U32 R59, R8, R59, RZ ;  /* 0x0000003b083b7219 */ /* 0x000fe200000006ff */
[----:B------:R-:W-:Y:S01]  /*10c0*/  IMAD.SHL.U32 R61, R4, 0x2, RZ ;  /* 0x00000002043d7824 */ /* 0x000fe200078e00ff */
[----:B------:R-:W-:Y:S01]  /*10d0*/  LOP3.LUT R66, R18, 0x1, RZ, 0xfc, !PT ;  /* 0x0000000112427812 */ /* 0x000fe200078efcff */
[----:B------:R-:W-:Y:S01]  /*10e0*/  VIADD R65, R3, UR4 ;  /* 0x0000000403417c36 */ /* 0x000fe20008000000 */
[C---:B0-----:R-:W-:Y:S01]  /*10f0*/  SHF.L.U64.HI R58, R6.reuse, 0x3, R7 ;  /* 0x00000003063a7819 */ /* 0x041fe20000010207 */
[----:B--2---:R-:W-:Y:S01]  /*1100*/  IMAD.SHL.U32 R57, R6, 0x8, RZ ;  /* 0x0000000806397824 */ /* 0x004fe200078e00ff */
[----:B------:R-:W-:Y:S01]  /*1110*/  SHF.R.U32.HI R62, RZ, 0x7, R62 ;  /* 0x00000007ff3e7819 */ /* 0x000fe2000001163e */
[----:B------:R-:W-:Y:S01]  /*1120*/  IMAD.MOV.U32 R23, RZ, RZ, RZ ;  /* 0x000000ffff177224 */ /* 0x000fe200078e00ff */
[----:B------:R-:W-:Y:S01]  /*1130*/  LOP3.LUT R64, RZ, R0, RZ, 0x33, !PT ;  /* 0x00000000ff407212 */ /* 0x000fe200078e33ff */
[----:B------:R-:W-:Y:S01]  /*1140*/  UIADD3 UR44, UR43, -UR44, URZ ;  /* 0x8000002c2b2c7290 */ /* 0x000fe2000fffe03f */
[----:B------:R-:W-:Y:S01]  /*1150*/  UMOV UR40, URZ ;  /* 0x0000003f00287c82 */ /* 0x000fe20008000000 */
[----:B-1----:R-:W-:Y:S01]  /*1160*/  VIADD R63, R63, 0xffffffff ;  /* 0xffffffff3f3f7836 */ /* 0x002fe20000000000 */
[----:B------:R-:W-:-:S09]  /*1170*/  UMOV UR42, URZ ;  /* 0x0000003f002a7c82 */ /* 0x000fd20008000000 */
.L_x_94:
[----:B0-----:R-:W0:Y:S01]  /*1180*/  SHFL.IDX PT, R0, R62, RZ, 0x1f ;  /* 0x00001fff3e007589 */ /* 0x001e2200000e0000 */
[----:B-1----:R-:W1:Y:S01]  /*1190*/  S2UR UR7, SR_CgaCtaId ;  /* 0x00000000000779c3 */ /* 0x002e620000008800 */
[----:B------:R-:W-:Y:S01]  /*11a0*/  UMOV UR6, 0x400 ;  /* 0x0000040000067882 */ /* 0x000fe20000000000 */
[----:B0-----:R-:W-:Y:S01]  /*11b0*/  R2UR UR4, R0 ;  /* 0x00000000000472ca */ /* 0x001fe200000e0000 */
[----:B-1----:R-:W-:-:S12]  /*11c0*/  ULEA UR46, UR7, UR6, 0x18 ;  /* 0x00000006072e7291 */ /* 0x002fd8000f8ec03f */
[----:B------:R-:W-:-:S04]  /*11d0*/  ULEA.HI UR5, UR4, UR4, URZ, 0x1 ;  /* 0x0000000404057291 */ /* 0x000fc8000f8f083f */
[----:B------:R-:W-:-:S04]  /*11e0*/  ULOP3.LUT UR5, UR5, 0x7fffe, URZ, 0xc0, !UPT ;  /* 0x0007fffe05057892 */ /* 0x000fc8000f8ec03f */
[----:B------:R-:W-:-:S03]  /*11f0*/  UIADD3 UR5, UR4, -UR5, URZ ;  /* 0x8000000504057290 */ /* 0x000fc6000fffe03f */
[----:B------:R-:W-:Y:S01]  /*1200*/  ULDC UR4, c[0x0][0x28c] ;  /* 0x0000a30000047ab9 */ /* 0x000fe20000000800 */
[----:B------:R-:W-:Y:S01]  /*1210*/  ULEA UR5, UR5, UR46, 0xd ;  /* 0x0000002e05057291 */ /* 0x000fe2000f8e683f */
[----:B------:R-:W-:-:S03]  /*1220*/  ISETP.LT.AND P0, PT, RZ, UR4, PT ;  /* 0x00000004ff007c0c */ /* 0x000fc6000bf01270 */
[----:B------:R-:W-:-:S04]  /*1230*/  UIADD3 UR5, UR5, 0x100, URZ ;  /* 0x0000010005057890 */ /* 0x000fc8000fffe03f */
[----:B------:R-:W-:-:S04]  /*1240*/  USHF.R.U32.HI UR5, URZ, 0x4, UR5 ;  /* 0x000000043f057899 */ /* 0x000fc80008011605 */
[----:B------:R-:W-:-:S04]  /*1250*/  ULOP3.LUT UR5, UR5, 0x3fff, URZ, 0xc0, !UPT ;  /* 0x00003fff05057892 */ /* 0x000fc8000f8ec03f */
[----:B------:R-:W-:Y:S01]  /*1260*/  ULOP3.LUT UR45, UR5, 0x10000, URZ, 0xfc, !UPT ;  /* 0x00010000052d7892 */ /* 0x000fe2000f8efc3f */
[----:B--2345:R-:W-:Y:S11]  /*1270*/  @P0 BRA `(.L_x_13) ;  /* 0x0000000000400947 */ /* 0x03cff60003800000 */
[----:B------:R-:W-:Y:S01]  /*1280*/  MOV R0, 0x0 ;  /* 0x0000000000007802 */ /* 0x000fe20000000f00 */
[----:B------:R-:W-:Y:S01]  /*1290*/  ULDC.64 UR4, c[0x4][0x68] ;  /* 0x01001a0000047ab9 */ /* 0x000fe20000000a00 */
[----:B------:R-:W-:Y:S01]  /*12a0*/  ULDC.64 UR6, c[0x4][0x8] ;  /* 0x0100020000067ab9 */ /* 0x000fe20000000a00 */
[----:B------:R-:W-:Y:S01]  /*12b0*/  IMAD.U32 R4, RZ, RZ, UR4 ;  /* 0x00000004ff047e24 */ /* 0x000fe2000f8e00ff */
[----:B------:R0:W1:Y:S01]  /*12c0*/  LDC.64 R14, c[0x4][R0] ;  /* 0x01000000000e7b82 */ /* 0x0000620000000a00 */
[----:B------:R-:W-:Y:S01]  /*12d0*/  IMAD.U32 R5, RZ, RZ, UR5 ;  /* 0x00000005ff057e24 */ /* 0x000fe2000f8e00ff */
[----:B------:R-:W-:Y:S01]  /*12e0*/  ULDC.64 UR4, c[0x4][0x70] ;  /* 0x01001c0000047ab9 */ /* 0x000fe20000000a00 */
[----:B------:R-:W-:Y:S02]  /*12f0*/  IMAD.U32 R10, RZ, RZ, UR6 ;  /* 0x00000006ff0a7e24 */ /* 0x000fe4000f8e00ff */
[----:B------:R-:W-:Y:S02]  /*1300*/  IMAD.U32 R6, RZ, RZ, UR4 ;  /* 0x00000004ff067e24 */ /* 0x000fe4000f8e00ff */
[----:B------:R-:W-:-:S02]  /*1310*/  IMAD.U32 R7, RZ, RZ, UR5 ;  /* 0x00000005ff077e24 */ /* 0x000fc4000f8e00ff */
[----:B------:R-:W-:Y:S02]  /*1320*/  IMAD.U32 R11, RZ, RZ, UR7 ;  /* 0x00000007ff0b7e24 */ /* 0x000fe4000f8e00ff */
[----:B------:R-:W-:Y:S02]  /*1330*/  IMAD.MOV.U32 R8, RZ, RZ, 0x1e1 ;  /* 0x000001e1ff087424 */ /* 0x000fe400078e00ff */
[----:B------:R-:W-:Y:S02]  /*1340*/  IMAD.MOV.U32 R12, RZ, RZ, 0x1 ;  /* 0x00000001ff0c7424 */ /* 0x000fe400078e00ff */
[----:B0-----:R-:W-:-:S07]  /*1350*/  IMAD.MOV.U32 R13, RZ, RZ, RZ ;  /* 0x000000ffff0d7224 */ /* 0x001fce00078e00ff */
[----:B------:R-:W-:-:S07]  /*1360*/  LEPC R20, `(.L_x_13) ;  /* 0x000000001014794e */ /* 0x000fce0000000000 */
[----:B-1---5:R-:W-:Y:S05]  /*1370*/  CALL.ABS.NOINC R14 ;  /* 0x000000000e007343 */ /* 0x022fea0003c00000 */
.L_x_13:
[----:B------:R-:W-:-:S13]  /*1380*/  ISETP.NE.AND P0, PT, R66, 0x3, PT ;  /* 0x000000034200780c */ /* 0x000fda0003f05270 */
[----:B------:R-:W-:Y:S05]  /*1390*/  @!P0 BRA `(.L_x_14) ;  /* 0x0000000000048947 */ /* 0x000fea0003800000 */
[----:B------:R-:W-:Y:S01]  /*13a0*/  BPT.TRAP 0x1 ;  /* 0x000000040000795c */ /* 0x000fe20000300000 */
.L_x_14:
[----:B------:R-:W-:Y:S02]  /*13b0*/  IMAD.U32 R3, RZ, RZ, UR42 ;  /* 0x0000002aff037e24 */ /* 0x000fe4000f8e00ff */
[----:B------:R-:W-:-:S03]  /*13c0*/  IMAD.U32 R0, RZ, RZ, UR40 ;  /* 0x00000028ff007e24 */ /* 0x000fc6000f8e00ff */
[----:B------:R-:W-:Y:S02]  /*13d0*/  LEA R3, R3, UR46, 0x3 ;  /* 0x0000002e03037c11 */ /* 0x000fe4000f8e18ff */
[----:B------:R-:W-:-:S04]  /*13e0*/  SHF.L.U32 R0, R0, 0x1f, RZ ;  /* 0x0000001f00007819 */ /* 0x000fc800000006ff */
[----:B------:R0:W1:Y:S01]  /*13f0*/  SYNCS.PHASECHK.TRANS64.TRYWAIT P1, [R3+URZ], R0 ;  /* 0x00000000030075a7 */ /* 0x000062000802017f */
[----:B------:R-:W-:Y:S05]  /*1400*/  @!P0 BRA `(.L_x_15) ;  /* 0x0000000000048947 */ /* 0x000fea0003800000 */
[----:B------:R-:W-:Y:S01]  /*1410*/  BPT.TRAP 0x1 ;  /* 0x000000040000795c */ /* 0x000fe20000300000 */
.L_x_15:
[----:B------:R-:W-:-:S05]  /*1420*/  IMAD.U32 R4, RZ, RZ, UR44 ;  /* 0x0000002cff047e24 */ /* 0x000fca000f8e00ff */
[----:B------:R-:W-:Y:S01]  /*1430*/  ISETP.GE.AND P2, PT, R4, 0x1, PT ;  /* 0x000000010400780c */ /* 0x000fe20003f46270 */
[----:B-1----:R-:W-:-:S12]  /*1440*/  @P1 BRA `(.L_x_16) ;  /* 0x0000000000081947 */ /* 0x002fd80003800000 */
[----:B------:R-:W1:Y:S02]  /*1450*/  SYNCS.PHASECHK.TRANS64.TRYWAIT P1, [R3+URZ], R0 ;  /* 0x00000000030075a7 */ /* 0x000e64000802017f */
[----:B-1----:R-:W-:Y:S05]  /*1460*/  @!P1 BRA `(.L_x_17) ;  /* 0x0000004800cc9947 */ /* 0x002fea0003800000 */
.L_x_16:
[----:B------:R-:W-:Y:S05]  /*1470*/  WARPSYNC.ALL ;  /* 0x0000000000007948 */ /* 0x000fea0003800000 */
[----:B------:R-:W-:Y:S01]  /*1480*/  UIADD3 UR4, UR46, 0x10100, URZ ;  /* 0x000101002e047890 */ /* 0x000fe2000fffe03f */
[----:B------:R-:W-:Y:S01]  /*1490*/  WARPGROUP.ARRIVE ;  /* 0x00000000000079c5 */ /* 0x000fe20000000000 */
[----:B------:R-:W-:Y:S02]  /*14a0*/  ULEA UR5, UR42, UR45, 0xb ;  /* 0x0000002d2a057291 */ /* 0x000fe4000f8e583f */
[----:B------:R-:W-:Y:S01]  /*14b0*/  USHF.R.U32.HI UR4, URZ, 0x4, UR4 ;  /* 0x000000043f047899 */ /* 0x000fe20008011604 */
[----:B------:R-:W-:Y:S01]  /*14c0*/  UMOV UR9, 0x40000040 ;  /* 0x4000004000097882 */ /* 0x000fe20000000000 */
[----:B------:R-:W-:-:S02]  /*14d0*/  UMOV UR11, 0x40000040 ;  /* 0x40000040000b7882 */ /* 0x000fc40000000000 */
[----:B------:R-:W-:Y:S01]  /*14e0*/  ULOP3.LUT UR4, UR4, 0x3fff, URZ, 0xc0, !UPT ;  /* 0x00003fff04047892 */ /* 0x000fe2000f8ec03f */
[----:B------:R-:W-:-:S03]  /*14f0*/  UMOV UR8, UR5 ;  /* 0x0000000500087c82 */ /* 0x000fc60008000000 */
[----:B------:R-:W-:-:S04]  /*1500*/  ULOP3.LUT UR4, UR4, 0x10000, URZ, 0xfc, !UPT ;  /* 0x0001000004047892 */ /* 0x000fc8000f8efc3f */
[----:B------:R-:W-:-:S07]  /*1510*/  ULEA UR6, UR42, UR4, 0xa ;  /* 0x000000042a067291 */ /* 0x000fce000f8e503f */
[----:B------:R-:W-:Y:S02]  /*1520*/  UMOV UR10, UR6 ;  /* 0x00000006000a7c82 */ /* 0x000fe40008000000 */
[----:B------:R-:W-:Y:S01]  /*1530*/  HGMMA.64x64x16.F32 R24, gdesc[UR8], RZ, !UPT, gsb0 ;  /* 0x00e00000081879f0 */ /* 0x000fe2000c0008ff */
[----:B------:R-:W-:Y:S02]  /*1540*/  UIADD3 UR8, UR5, 0x2, URZ ;  /* 0x0000000205087890 */ /* 0x000fe4000fffe03f */
[----:B------:R-:W-:Y:S01]  /*1550*/  UIADD3 UR10, UR6, 0x2, URZ ;  /* 0x00000002060a7890 */ /* 0x000fe2000fffe03f */
[----:B------:R-:W-:Y:S01]  /*1560*/  UMOV UR9, 0x40000040 ;  /* 0x4000004000097882 */ /* 0x000fe20000000000 */
[----:B------:R-:W-:Y:S01]  /*1570*/  UMOV UR11, 0x40000040 ;  /* 0x40000040000b7882 */ /* 0x000fe20000000000 */
[----:B------:R-:W-:Y:S02]  /*1580*/  WARPGROUP.DEPBAR.LE gsb0, 0x0 ;  /* 0x00008000000079c5 */ /* 0x000fe40000010000 */
[----:B------:R-:W-:-:S06]  /*1590*/  WARPGROUP.ARRIVE ;  /* 0x00000000000079c5 */ /* 0x000fcc0000000000 */
[----:B------:R-:W-:Y:S01]  /*15a0*/  HGMMA.64x64x16.F32 R24, gdesc[UR8], R24, gsb0 ;  /* 0x00e00000081879f0 */ /* 0x000fe20008000818 */
        /* <DEDUP_REMOVED lines=41> */
[----:B------:R-:W-:Y:S03]  /*1840*/  HGMMA.64x64x16.F32 R24, gdesc[UR8], R24, gsb0 ;  /* 0x00e00000081879f0 */ /* 0x000fe60008000818 */
[----:B------:R-:W-:Y:S02]  /*1850*/  WARPGROUP.DEPBAR.LE gsb0, 0x0 ;  /* 0x00008000000079c5 */ /* 0x000fe40000010000 */
[----:B------:R-:W-:Y:S05]  /*1860*/  @!P2 BRA `(.L_x_18) ;  /* 0x00000004008ca947 */ /* 0x000fea0003800000 */
[----:B------:R-:W-:Y:S01]  /*1870*/  UIADD3 UR5, UR42, 0x1, URZ ;  /* 0x000000012a057890 */ /* 0x000fe2000fffe03f */
[----:B01----:R-:W-:-:S03]  /*1880*/  IMAD.U32 R0, RZ, RZ, UR44 ;  /* 0x0000002cff007e24 */ /* 0x003fc6000f8e00ff */
[----:B------:R-:W-:-:S04]  /*1890*/  UISETP.NE.AND UP0, UPT, UR5, 0x2, UPT ;  /* 0x000000020500788c */ /* 0x000fc8000bf05270 */
[----:B------:R-:W-:Y:S02]  /*18a0*/  USEL UR6, URZ, 0x1, UP0 ;  /* 0x000000013f067887 */ /* 0x000fe40008000000 */
[----:B------:R-:W-:Y:S02]  /*18b0*/  USEL UR5, UR5, URZ, UP0 ;  /* 0x0000003f05057287 */ /* 0x000fe40008000000 */
[----:B------:R-:W-:-:S06]  /*18c0*/  ULOP3.LUT UR6, UR40, UR6, URZ, 0x3c, !UPT ;  /* 0x0000000628067292 */ /* 0x000fcc000f8e3c3f */
[----:B------:R-:W-:Y:S01]  /*18d0*/  IMAD.U32 R5, RZ, RZ, UR6 ;  /* 0x00000006ff057e24 */ /* 0x000fe2000f8e00ff */
[----:B------:R-:W-:-:S06]  /*18e0*/  UMOV UR6, UR42 ;  /* 0x0000002a00067c82 */ /* 0x000fcc0008000000 */
.L_x_25:
[----:B01----:R-:W-:Y:S05]  /*18f0*/  @!P0 BRA `(.L_x_19) ;  /* 0x0000000000048947 */ /* 0x003fea0003800000 */
[----:B------:R-:W-:Y:S01]  /*1900*/  BPT.TRAP 0x1 ;  /* 0x000000040000795c */ /* 0x000fe20000300000 */
.L_x_19:
[----:B------:R-:W0:Y:S01]  /*1910*/  S2UR UR8, SR_CgaCtaId ;  /* 0x00000000000879c3 */ /* 0x000e220000008800 */
[----:B------:R-:W-:Y:S01]  /*1920*/  UMOV UR7, 0x400 ;  /* 0x0000040000077882 */ /* 0x000fe20000000000 */
[----:B------:R-:W-:Y:S01]  /*1930*/  SHF.L.U32 R3, R5, 0x1f, RZ ;  /* 0x0000001f05037819 */ /* 0x000fe200000006ff */
[----:B0-----:R-:W-:-:S04]  /*1940*/  ULEA UR7, UR8, UR7, 0x18 ;  /* 0x0000000708077291 */ /* 0x001fc8000f8ec03f */
[----:B------:R-:W-:-:S09]  /*1950*/  ULEA UR8, UR5, UR7, 0x3 ;  /* 0x0000000705087291 */ /* 0x000fd2000f8e183f */
[----:B------:R0:W1:Y:S01]  /*1960*/  SYNCS.PHASECHK.TRANS64.TRYWAIT P1, [UR8], R3 ;  /* 0x00000003ff0075a7 */ /* 0x0000620008020148 */
[----:B------:R-:W-:Y:S05]  /*1970*/  @!P0 BRA `(.L_x_20) ;  /* 0x0000000000048947 */ /* 0x000fea0003800000 */
[----:B------:R-:W-:Y:S01]  /*1980*/  BPT.TRAP 0x1 ;  /* 0x000000040000795c */ /* 0x000fe20000300000 */
.L_x_20:
[----:B-1----:R-:W-:Y:S05]  /*1990*/  @P1 BRA `(.L_x_21) ;  /* 0x0000000000081947 */ /* 0x002fea0003800000 */
[----:B------:R-:W1:Y:S02]  /*19a0*/  SYNCS.PHASECHK.TRANS64.TRYWAIT P1, [UR8], R3 ;  /* 0x00000003ff0075a7 */ /* 0x000e640008020148 */
[----:B-1----:R-:W-:Y:S05]  /*19b0*/  @!P1 BRA `(.L_x_22) ;  /* 0x00000044008c9947 */ /* 0x002fea0003800000 */
.L_x_21:
[----:B------:R-:W-:Y:S01]  /*19c0*/  ULEA UR12, UR5, UR45, 0xb ;  /* 0x0000002d050c7291 */ /* 0x000fe2000f8e583f */
[----:B------:R-:W-:Y:S01]  /*19d0*/  WARPGROUP.ARRIVE ;  /* 0x00000000000079c5 */ /* 0x000fe20000000000 */
[----:B------:R-:W-:Y:S01]  /*19e0*/  ULEA UR13, UR5, UR4, 0xa ;  /* 0x00000004050d7291 */ /* 0x000fe2000f8e503f */
[----:B------:R-:W-:Y:S01]  /*19f0*/  UMOV UR9, 0x40000040 ;  /* 0x4000004000097882 */ /* 0x000fe20000000000 */
[----:B------:R-:W-:-:S03]  /*1a00*/  UMOV UR11, 0x40000040 ;  /* 0x40000040000b7882 */ /* 0x000fc60000000000 */
[----:B------:R-:W-:Y:S02]  /*1a10*/  UMOV UR8, UR12 ;  /* 0x0000000c00087c82 */ /* 0x000fe40008000000 */
[----:B------:R-:W-:Y:S02]  /*1a20*/  UMOV UR10, UR13 ;  /* 0x0000000d000a7c82 */ /* 0x000fe40008000000 */
[----:B------:R-:W-:Y:S01]  /*1a30*/  HGMMA.64x64x16.F32 R24, gdesc[UR8], R24, gsb0 ;  /* 0x00e00000081879f0 */ /* 0x000fe20008000818 */
[----:B------:R-:W-:Y:S02]  /*1a40*/  UIADD3 UR8, UR12, 0x2, URZ ;  /* 0x000000020c087890 */ /* 0x000fe4000fffe03f */
[----:B------:R-:W-:Y:S01]  /*1a50*/  UIADD3 UR10, UR13, 0x2, URZ ;  /* 0x000000020d0a7890 */ /* 0x000fe2000fffe03f */
[----:B------:R-:W-:Y:S01]  /*1a60*/  UMOV UR9, 0x40000040 ;  /* 0x4000004000097882 */ /* 0x000fe20000000000 */
[----:B------:R-:W-:Y:S01]  /*1a70*/  UMOV UR11, 0x40000040 ;  /* 0x40000040000b7882 */ /* 0x000fe20000000000 */
[----:B------:R-:W-:-:S02]  /*1a80*/  WARPGROUP.DEPBAR.LE gsb0, 0x0 ;  /* 0x00008000000079c5 */ /* 0x000fc40000010000 */
        /* <DEDUP_REMOVED lines=46> */
[----:B------:R-:W-:Y:S01]  /*1d70*/  BPT.TRAP 0x1 ;  /* 0x000000040000795c */ /* 0x000fe20000300000 */
.L_x_23:
[----:B------:R-:W-:Y:S01]  /*1d80*/  ULEA UR7, UR6, UR7, 0x3 ;  /* 0x0000000706077291 */ /* 0x000fe2000f8e183f */
[----:B------:R-:W-:-:S03]  /*1d90*/  ISETP.GT.U32.AND P1, PT, R18, 0x1, PT ;  /* 0x000000011200780c */ /* 0x000fc60003f24070 */
[----:B------:R-:W-:-:S04]  /*1da0*/  UIADD3 UR7, UR7, 0x10, URZ ;  /* 0x0000001007077890 */ /* 0x000fc8000fffe03f */
[----:B------:R-:W-:-:S09]  /*1db0*/  UPRMT UR7, URZ, 0x654, UR7 ;  /* 0x000006543f077896 */ /* 0x000fd20008000007 */
[----:B------:R-:W-:Y:S01]  /*1dc0*/  SYNCS.ARRIVE.TRANS64.RED.A1T0 RZ, [UR7], RZ ;  /* 0x000000ffffff79a7 */ /* 0x000fe20008100407 */
[----:B------:R-:W-:Y:S05]  /*1dd0*/  @P1 BRA `(.L_x_24) ;  /* 0x0000000000041947 */ /* 0x000fea0003800000 */
[----:B------:R-:W-:Y:S01]  /*1de0*/  BPT.TRAP 0x1 ;  /* 0x000000040000795c */ /* 0x000fe20000300000 */
.L_x_24:
[----:B------:R-:W-:Y:S01]  /*1df0*/  UIADD3 UR5, UR5, 0x1, URZ ;  /* 0x0000000105057890 */ /* 0x000fe2000fffe03f */
[C---:B------:R-:W-:Y:S01]  /*1e00*/  ISETP.GT.AND P1, PT, R0.reuse, 0x1, PT ;  /* 0x000000010000780c */ /* 0x040fe20003f24270 */
[----:B------:R-:W-:Y:S01]  /*1e10*/  UIADD3 UR6, UR6, 0x1, URZ ;  /* 0x0000000106067890 */ /* 0x000fe2000fffe03f */
[----:B------:R-:W-:Y:S01]  /*1e20*/  VIADD R0, R0, 0xffffffff ;  /* 0xffffffff00007836 */ /* 0x000fe20000000000 */
[----:B------:R-:W-:Y:S02]  /*1e30*/  UISETP.NE.AND UP0, UPT, UR5, 0x2, UPT ;  /* 0x000000020500788c */ /* 0x000fe4000bf05270 */
[----:B------:R-:W-:Y:S02]  /*1e40*/  UISETP.NE.AND UP1, UPT, UR6, 0x2, UPT ;  /* 0x000000020600788c */ /* 0x000fe4000bf25270 */
[----:B------:R-:W-:Y:S02]  /*1e50*/  USEL UR7, URZ, 0x1, UP0 ;  /* 0x000000013f077887 */ /* 0x000fe40008000000 */
[----:B------:R-:W-:-:S02]  /*1e60*/  USEL UR5, UR5, URZ, UP0 ;  /* 0x0000003f05057287 */ /* 0x000fc40008000000 */
[----:B------:R-:W-:Y:S02]  /*1e70*/  USEL UR6, UR6, URZ, UP1 ;  /* 0x0000003f06067287 */ /* 0x000fe40008800000 */
[----:B------:R-:W-:Y:S01]  /*1e80*/  LOP3.LUT R5, R5, UR7, RZ, 0x3c, !PT ;  /* 0x0000000705057c12 */ /* 0x000fe2000f8e3cff */
[----:B------:R-:W-:Y:S09]  /*1e90*/  @P1 BRA `(.L_x_25) ;  /* 0xfffffff800941947 */ /* 0x000ff2000383ffff */
.L_x_18:
[----:B01----:R-:W0:Y:S02]  /*1ea0*/  LDC R0, c[0x0][0x28c] ;  /* 0x0000a300ff007b82 */ /* 0x003e240000000800 */
[----:B0-----:R-:W-:-:S13]  /*1eb0*/  ISETP.GE.AND P1, PT, R0, 0x1, PT ;  /* 0x000000010000780c */ /* 0x001fda0003f26270 */
[----:B------:R-:W-:Y:S05]  /*1ec0*/  @!P1 BRA `(.L_x_26) ;  /* 0x0000000000389947 */ /* 0x000fea0003800000 */
[----:B------:R-:W-:Y:S05]  /*1ed0*/  @!P0 BRA `(.L_x_27) ;  /* 0x0000000000048947 */ /* 0x000fea0003800000 */
[----:B------:R-:W-:Y:S01]  /*1ee0*/  BPT.TRAP 0x1 ;  /* 0x000000040000795c */ /* 0x000fe20000300000 */
.L_x_27:
[----:B------:R-:W0:Y:S01]  /*1ef0*/  S2UR UR6, SR_CgaCtaId ;  /* 0x00000000000679c3 */ /* 0x000e220000008800 */
[----:B------:R-:W-:Y:S01]  /*1f00*/  UIADD3 UR4, UR44, UR42, URZ ;  /* 0x0000002a2c047290 */ /* 0x000fe2000fffe03f */
[----:B------:R-:W-:Y:S01]  /*1f10*/  ISETP.GT.U32.AND P0, PT, R18, 0x1, PT ;  /* 0x000000011200780c */ /* 0x000fe20003f04070 */
[----:B------:R-:W-:Y:S02]  /*1f20*/  UMOV UR5, 0x400 ;  /* 0x0000040000057882 */ /* 0x000fe40000000000 */
[----:B------:R-:W-:-:S04]  /*1f30*/  USHF.L.U32 UR4, UR4, 0x3, URZ ;  /* 0x0000000304047899 */ /* 0x000fc8000800063f */
[----:B------:R-:W-:Y:S02]  /*1f40*/  ULOP3.LUT UR4, UR4, 0x8, URZ, 0xc0, !UPT ;  /* 0x0000000804047892 */ /* 0x000fe4000f8ec03f */
[----:B0-----:R-:W-:-:S04]  /*1f50*/  ULEA UR5, UR6, UR5, 0x18 ;  /* 0x0000000506057291 */ /* 0x001fc8000f8ec03f */
[----:B------:R-:W-:-:S04]  /*1f60*/  UIADD3 UR4, UR5, 0x10, UR4 ;  /* 0x0000001005047890 */ /* 0x000fc8000fffe004 */
[----:B------:R-:W-:-:S09]  /*1f70*/  UPRMT UR4, URZ, 0x654, UR4 ;  /* 0x000006543f047896 */ /* 0x000fd20008000004 */
[----:B------:R-:W-:Y:S01]  /*1f80*/  SYNCS.ARRIVE.TRANS64.RED.A1T0 RZ, [UR4], RZ ;  /* 0x000000ffffff79a7 */ /* 0x000fe20008100404 */
[----:B------:R-:W-:Y:S05]  /*1f90*/  @P0 BRA `(.L_x_26) ;  /* 0x0000000000040947 */ /* 0x000fea0003800000 */
[----:B------:R-:W-:Y:S01]  /*1fa0*/  BPT.TRAP 0x1 ;  /* 0x000000040000795c */ /* 0x000fe20000300000 */
.L_x_26:
[----:B------:R-:W-:Y:S01]  /*1fb0*/  IMAD.SHL.U32 R3, R68, 0x40, RZ ;  /* 0x0000004044037824 */ /* 0x000fe200078e00ff */
[----:B------:R-:W-:Y:S01]  /*1fc0*/  ULDC UR6, c[0x0][0x288] ;  /* 0x0000a20000067ab9 */ /* 0x000fe20000000800 */
[----:B------:R-:W-:Y:S01]  /*1fd0*/  SHF.R.S32.HI R13, RZ, 0x1f, R67 ;  /* 0x0000001fff0d7819 */ /* 0x000fe20000011443 */
[----:B------:R-:W-:Y:S01]  /*1fe0*/  IMAD.SHL.U32 R6, R69, 0x80, RZ ;  /* 0x0000008045067824 */ /* 0x000fe200078e00ff */
[----:B------:R-:W-:Y:S01]  /*1ff0*/  ULDC.64 UR4, c[0x0][0x5d0] ;  /* 0x0001740000047ab9 */ /* 0x000fe20000000a00 */
[----:B------:R-:W-:Y:S01]  /*2000*/  LOP3.LUT R10, R3, 0x6, R61, 0xf8, !PT ;  /* 0x00000006030a7812 */ /* 0x000fe200078ef83d */
[----:B------:R-:W-:Y:S01]  /*2010*/  IMAD.WIDE R68, R69, 0x80, R22 ;  /* 0x0000008045447825 */ /* 0x000fe200078e0216 */
[----:B------:R-:W-:Y:S01]  /*2020*/  ISETP.GE.AND P0, PT, R3, UR6, PT ;  /* 0x0000000603007c0c */ /* 0x000fe2000bf06270 */
[----:B------:R-:W-:Y:S01]  /*2030*/  ULDC UR6, c[0x0][0x284] ;  /* 0x0000a10000067ab9 */ /* 0x000fe20000000800 */
[----:B------:R-:W-:Y:S01]  /*2040*/  SHF.R.S32.HI R11, RZ, 0x1f, R10 ;  /* 0x0000001fff0b7819 */ /* 0x000fe2000001140a */
[----:B------:R-:W-:Y:S01]  /*2050*/  IMAD R0, R13, UR4, RZ ;  /* 0x000000040d007c24 */ /* 0x000fe2000f8e02ff */
[----:B------:R-:W-:-:S03]  /*2060*/  ISETP.GE.OR P0, PT, R6, UR6, P0 ;  /* 0x0000000606007c0c */ /* 0x000fc60008706670 */
[C---:B------:R-:W-:Y:S02]  /*2070*/  IMAD R7, R67.reuse, UR5, R0 ;  /* 0x0000000543077c24 */ /* 0x040fe4000f8e0200 */
[----:B------:R-:W-:Y:S01]  /*2080*/  IMAD.WIDE.U32 R4, R67, UR4, R10 ;  /* 0x0000000443047c25 */ /* 0x000fe2000f8e000a */
[----:B------:R-:W-:-:S03]  /*2090*/  ULDC.64 UR4, c[0x0][0x5c8] ;  /* 0x0001720000047ab9 */ /* 0x000fc60000000a00 */
[----:B------:R-:W-:Y:S02]  /*20a0*/  IMAD R9, R69, UR4, RZ ;  /* 0x0000000445097c24 */ /* 0x000fe4000f8e02ff */
[----:B------:R-:W-:Y:S02]  /*20b0*/  IMAD.IADD R5, R5, 0x1, R7 ;  /* 0x0000000105057824 */ /* 0x000fe400078e0207 */
[C---:B------:R-:W-:Y:S02]  /*20c0*/  IMAD R9, R68.reuse, UR5, R9 ;  /* 0x0000000544097c24 */ /* 0x040fe4000f8e0209 */
[----:B------:R-:W-:-:S04]  /*20d0*/  IMAD.WIDE.U32 R70, R68, UR4, R4 ;  /* 0x0000000444467c25 */ /* 0x000fc8000f8e0004 */
[----:B------:R-:W-:Y:S01]  /*20e0*/  IMAD.MOV.U32 R0, RZ, RZ, -0x1 ;  /* 0xffffffffff007424 */ /* 0x000fe200078e00ff */
[----:B------:R-:W-:Y:S06]  /*20f0*/  @P0 BRA `(.L_x_28) ;  /* 0x00000020009c0947 */ /* 0x000fec0003800000 */
[----:B-----5:R-:W-:Y:S01]  /*2100*/  FSETP.NEU.AND P0, PT, R56, RZ, PT ;  /* 0x000000ff3800720b */ /* 0x020fe20003f0d000 */
[----:B------:R-:W-:Y:S01]  /*2110*/  IMAD.IADD R4, R60, 0x1, -R3 ;  /* 0x000000013c047824 */ /* 0x000fe200078e0a03 */
[----:B------:R-:W-:Y:S01]  /*2120*/  BSSY B0, `(.L_x_28) ;  /* 0x0000224000007945 */ /* 0x000fe20003800000 */
[----:B------:R-:W-:Y:S02]  /*2130*/  IMAD.IADD R3, R65, 0x1, -R6 ;  /* 0x0000000141037824 */ /* 0x000fe400078e0a06 */
[----:B------:R-:W-:Y:S01]  /*2140*/  IMAD.IADD R81, R71, 0x1, R9 ;  /* 0x0000000147517824 */ /* 0x000fe200078e0209 */
[----:B------:R-:W-:-:S04]  /*2150*/  ISETP.GT.AND P2, PT, R4, RZ, PT ;  /* 0x000000ff0400720c */ /* 0x000fc80003f44270 */
[----:B------:R-:W-:-:S03]  /*2160*/  ISETP.GT.AND P1, PT, R3, RZ, P2 ;  /* 0x000000ff0300720c */ /* 0x000fc60001724270 */
[----:B------:R-:W-:Y:S10]  /*2170*/  @!P0 BRA `(.L_x_29) ;  /* 0x0000001400e88947 */ /* 0x000ff40003800000 */
[----:B------:R-:W0:Y:S01]  /*2180*/  LDC.64 R74, c[0x0][0x5b8] ;  /* 0x00016e00ff4a7b82 */ /* 0x000e220000000a00 */
[----:B------:R-:W-:-:S07]  /*2190*/  ULDC.64 UR4, c[0x0][0x5c0] ;  /* 0x0001700000047ab9 */ /* 0x000fce0000000a00 */
[----:B------:R-:W1:Y:S08]  /*21a0*/  LDC.64 R76, c[0x0][0x5b0] ;  /* 0x00016c00ff4c7b82 */ /* 0x000e700000000a00 */
[----:B------:R-:W2:Y:S01]  /*21b0*/  LDC.64 R78, c[0x0][0x5a8] ;  /* 0x00016a00ff4e7b82 */ /* 0x000ea20000000a00 */
[-C--:B0-----:R-:W-:Y:S02]  /*21c0*/  IMAD R6, R13, R74.reuse, RZ ;  /* 0x0000004a0d067224 */ /* 0x081fe400078e02ff */
[----:B------:R-:W-:-:S04]  /*21d0*/  IMAD.WIDE.U32 R72, R67, R74, R10 ;  /* 0x0000004a43487225 */ /* 0x000fc800078e000a */
[----:B------:R-:W-:Y:S02]  /*21e0*/  IMAD R71, R67, R75, R6 ;  /* 0x0000004b43477224 */ /* 0x000fe400078e0206 */
[-C--:B-1----:R-:W-:Y:S02]  /*21f0*/  IMAD R5, R69, R76.reuse, RZ ;  /* 0x0000004c45057224 */ /* 0x082fe400078e02ff */
[----:B------:R-:W-:Y:S02]  /*2200*/  IMAD.IADD R13, R73, 0x1, R71 ;  /* 0x00000001490d7824 */ /* 0x000fe400078e0247 */
[----:B------:R-:W-:Y:S02]  /*2210*/  IMAD.MOV.U32 R12, RZ, RZ, R72 ;  /* 0x000000ffff0c7224 */ /* 0x000fe400078e0048 */
[C---:B------:R-:W-:Y:S02]  /*2220*/  IMAD R75, R68.reuse, R77, R5 ;  /* 0x0000004d444b7224 */ /* 0x040fe400078e0205 */
[----:B------:R-:W-:-:S04]  /*2230*/  IMAD.WIDE.U32 R6, R68, R76, R12 ;  /* 0x0000004c44067225 */ /* 0x000fc800078e000c */
[----:B------:R-:W-:Y:S01]  /*2240*/  IMAD.IADD R5, R7, 0x1, R75 ;  /* 0x0000000107057824 */ /* 0x000fe200078e024b */
[----:B--2---:R-:W-:-:S04]  /*2250*/  LEA R14, P0, R6, R78, 0x1 ;  /* 0x0000004e060e7211 */ /* 0x004fc800078008ff */
[----:B------:R-:W-:-:S05]  /*2260*/  LEA.HI.X R15, R6, R79, R5, 0x1, P0 ;  /* 0x0000004f060f7211 */ /* 0x000fca00000f0c05 */
[----:B------:R0:W2:Y:S01]  /*2270*/  @P1 LDG.E.LTC128B.U16 R5, desc[UR36][R14.64] ;  /* 0x000000240e051981 */ /* 0x0000a2000c1e1520 */
[----:B------:R-:W-:Y:S01]  /*2280*/  LEA R8, P0, R70, UR4, 0x1 ;  /* 0x0000000446087c11 */ /* 0x000fe2000f8008ff */
[----:B------:R-:W-:Y:S01]  /*2290*/  IMAD.WIDE.U32 R6, R68, R76, R10 ;  /* 0x0000004c44067225 */ /* 0x000fe200078e000a */
[----:B------:R-:W-:Y:S03]  /*22a0*/  BSSY B1, `(.L_x_30) ;  /* 0x0000012000017945 */ /* 0x000fe60003800000 */
[----:B------:R-:W-:Y:S02]  /*22b0*/  IMAD.IADD R7, R75, 0x1, R7 ;  /* 0x000000014b077824 */ /* 0x000fe400078e0207 */
[----:B------:R-:W-:Y:S01]  /*22c0*/  IMAD.WIDE.U32 R20, R67, R74, R6 ;  /* 0x0000004a43147225 */ /* 0x000fe200078e0006 */
[----:B0-----:R-:W-:-:S03]  /*22d0*/  SHF.L.U64.HI R15, R76, 0x3, R77 ;  /* 0x000000034c0f7819 */ /* 0x001fc6000001024d */
[----:B------:R-:W-:Y:S01]  /*22e0*/  IMAD.IADD R7, R71, 0x1, R21 ;  /* 0x0000000147077824 */ /* 0x000fe200078e0215 */
[----:B------:R-:W-:Y:S01]  /*22f0*/  LEA R6, P4, R20, R78, 0x1 ;  /* 0x0000004e14067211 */ /* 0x000fe200078808ff */
[----:B------:R-:W-:-:S03]  /*2300*/  IMAD.SHL.U32 R14, R76, 0x8, RZ ;  /* 0x000000084c0e7824 */ /* 0x000fc600078e00ff */
[----:B------:R-:W-:Y:S01]  /*2310*/  LEA.HI.X R7, R20, R79, R7, 0x1, P4 ;  /* 0x0000004f14077211 */ /* 0x000fe200020f0c07 */
[----:B--2---:R-:W-:-:S05]  /*2320*/  HADD2.F32 R9, -RZ, R5.H0_H0 ;  /* 0x20000005ff097230 */ /* 0x004fca0000004100 */
[----:B------:R-:W-:-:S04]  /*2330*/  FMUL R9, R9, R56 ;  /* 0x0000003809097220 */ /* 0x000fc80000400000 */
[----:B------:R-:W-:Y:S01]  /*2340*/  FFMA R24, R24, R19, R9 ;  /* 0x0000001318187223 */ /* 0x000fe20000000009 */
[----:B------:R-:W-:Y:S02]  /*2350*/  LEA.HI.X R9, R70, UR5, R81, 0x1, P0 ;  /* 0x0000000546097c11 */ /* 0x000fe400080f0c51 */
[----:B------:R-:W-:Y:S02]  /*2360*/  ISETP.GT.AND P0, PT, R4, 0x1, PT ;  /* 0x000000010400780c */ /* 0x000fe40003f04270 */
[----:B------:R-:W-:Y:S02]  /*2370*/  F2FP.F16.F32.PACK_AB R24, RZ, R24 ;  /* 0x00000018ff18723e */ /* 0x000fe400000000ff */
[----:B------:R-:W-:-:S03]  /*2380*/  ISETP.GT.AND P3, PT, R3, RZ, P0 ;  /* 0x000000ff0300720c */ /* 0x000fc60000764270 */
[----:B------:R0:W-:Y:S10]  /*2390*/  @P1 STG.E.U16 desc[UR36][R8.64], R24 ;  /* 0x0000001808001986 */ /* 0x0001f4000c101524 */
[----:B------:R-:W-:Y:S05]  /*23a0*/  @!P3 BRA `(.L_x_31) ;  /* 0x000000000004b947 */ /* 0x000fea0003800000 */
[----:B------:R1:W5:Y:S02]  /*23b0*/  LDG.E.LTC128B.U16 R5, desc[UR36][R6.64+0x2] ;  /* 0x0000022406057981 */ /* 0x000364000c1e1520 */
.L_x_31:
[----:B------:R-:W-:Y:S05]  /*23c0*/  BSYNC B1 ;  /* 0x0000000000017941 */ /* 0x000fea0003800000 */
.L_x_30:
[----:B-----5:R-:W-:Y:S01]  /*23d0*/  HADD2.F32 R69, -RZ, R5.H0_H0 ;  /* 0x20000005ff457230 */ /* 0x020fe20000004100 */
[----:B------:R-:W-:Y:S01]  /*23e0*/  ISETP.GT.AND P2, PT, R3, 0x8, P2 ;  /* 0x000000080300780c */ /* 0x000fe20001744270 */
[----:B------:R-:W-:Y:S01]  /*23f0*/  IMAD.WIDE.U32 R20, R68, R76, R14 ;  /* 0x0000004c44147225 */ /* 0x000fe200078e000e */
[----:B0-----:R-:W-:-:S03]  /*2400*/  PRMT R24, R5, 0x7610, R24 ;  /* 0x0000761005187816 */ /* 0x001fc60000000018 */
[----:B------:R-:W-:Y:S01]  /*2410*/  FMUL R12, R69, R56 ;  /* 0x00000038450c7220 */ /* 0x000fe20000400000 */
[----:B------:R-:W-:Y:S01]  /*2420*/  IMAD.IADD R75, R75, 0x1, R21 ;  /* 0x000000014b4b7824 */ /* 0x000fe200078e0215 */
[----:B------:R-:W-:Y:S02]  /*2430*/  IADD3 R72, P1, R72, R20, RZ ;  /* 0x0000001448487210 */ /* 0x000fe40007f3e0ff */
[----:B------:R-:W-:-:S03]  /*2440*/  FFMA R12, R25, R19, R12 ;  /* 0x00000013190c7223 */ /* 0x000fc6000000000c */
[----:B------:R-:W-:Y:S01]  /*2450*/  IMAD.X R13, R75, 0x1, R13, P1 ;  /* 0x000000014b0d7824 */ /* 0x000fe200008e060d */
[C---:B------:R-:W-:Y:S02]  /*2460*/  LEA R14, P1, R72.reuse, R78, 0x1 ;  /* 0x0000004e480e7211 */ /* 0x040fe400078208ff */
[----:B------:R-:W-:Y:S02]  /*2470*/  F2FP.F16.F32.PACK_AB R12, RZ, R12 ;  /* 0x0000000cff0c723e */ /* 0x000fe400000000ff */
[----:B------:R-:W-:Y:S02]  /*2480*/  LEA.HI.X R15, R72, R79, R13, 0x1, P1 ;  /* 0x0000004f480f7211 */ /* 0x000fe400008f0c0d */
[----:B------:R-:W-:-:S05]  /*2490*/  PRMT R21, R12, 0x7610, R21 ;  /* 0x000076100c157816 */ /* 0x000fca0000000015 */
[----:B------:R0:W-:Y:S04]  /*24a0*/  @P3 STG.E.U16 desc[UR36][R8.64+0x2], R21 ;  /* 0x0000021508003986 */ /* 0x0001e8000c101524 */
[----:B------:R-:W2:Y:S01]  /*24b0*/  @P2 LDG.E.LTC128B.U16 R24, desc[UR36][R14.64] ;  /* 0x000000240e182981 */ /* 0x000ea2000c1e1520 */
[----:B------:R-:W-:Y:S01]  /*24c0*/  IADD3 R20, P1, R10, R20, RZ ;  /* 0x000000140a147210 */ /* 0x000fe20007f3e0ff */
[----:B------:R-:W-:Y:S01]  /*24d0*/  BSSY B1, `(.L_x_32) ;  /* 0x0000011000017945 */ /* 0x000fe20003800000 */
[----:B------:R-:W-:Y:S02]  /*24e0*/  SHF.L.U64.HI R13, R57, 0x1, R58 ;  /* 0x00000001390d7819 */ /* 0x000fe4000001023a */
[----:B------:R-:W-:Y:S01]  /*24f0*/  ISETP.GT.AND P0, PT, R3, 0x8, P0 ;  /* 0x000000080300780c */ /* 0x000fe20000704270 */
[----:B0-----:R-:W-:Y:S01]  /*2500*/  IMAD.X R21, R11, 0x1, R75, P1 ;  /* 0x000000010b157824 */ /* 0x001fe200008e064b */
[----:B------:R-:W-:Y:S01]  /*2510*/  LEA R12, P1, R57, R8, 0x1 ;  /* 0x00000008390c7211 */ /* 0x000fe200078208ff */
[----:B------:R-:W-:-:S04]  /*2520*/  IMAD.WIDE.U32 R20, R67, R74, R20 ;  /* 0x0000004a43147225 */ /* 0x000fc800078e0014 */
[----:B------:R-:W-:Y:S01]  /*2530*/  IMAD.X R13, R13, 0x1, R9, P1 ;  /* 0x000000010d0d7824 */ /* 0x000fe200008e0609 */
[----:B------:R-:W-:Y:S01]  /*2540*/  LEA R10, P3, R20, R78, 0x1 ;  /* 0x0000004e140a7211 */ /* 0x000fe200078608ff */
[----:B------:R-:W-:-:S05]  /*2550*/  IMAD.IADD R11, R71, 0x1, R21 ;  /* 0x00000001470b7824 */ /* 0x000fca00078e0215 */
[----:B------:R-:W-:Y:S01]  /*2560*/  LEA.HI.X R11, R20, R79, R11, 0x1, P3 ;  /* 0x0000004f140b7211 */ /* 0x000fe200018f0c0b */
[----:B--2---:R-:W-:-:S05]  /*2570*/  HADD2.F32 R5, -RZ, R24.H0_H0 ;  /* 0x20000018ff057230 */ /* 0x004fca0000004100 */
[----:B------:R-:W-:-:S04]  /*2580*/  FMUL R5, R5, R56 ;  /* 0x0000003805057220 */ /* 0x000fc80000400000 */
[----:B------:R-:W-:-:S05]  /*2590*/  FFMA R5, R26, R19, R5 ;  /* 0x000000131a057223 */ /* 0x000fca0000000005 */
[----:B------:R-:W-:-:S05]  /*25a0*/  F2FP.F16.F32.PACK_AB R5, RZ, R5 ;  /* 0x00000005ff05723e */ /* 0x000fca00000000ff */
[----:B------:R0:W-:Y:S01]  /*25b0*/  @P2 STG.E.U16 desc[UR36][R12.64], R5 ;  /* 0x000000050c002986 */ /* 0x0001e2000c101524 */
[----:B------:R-:W-:Y:S05]  /*25c0*/  @!P0 BRA `(.L_x_33) ;  /* 0x0000000000048947 */ /* 0x000fea0003800000 */
[----:B------:R2:W5:Y:S02]  /*25d0*/  LDG.E.LTC128B.U16 R24, desc[UR36][R10.64+0x2] ;  /* 0x000002240a187981 */ /* 0x000564000c1e1520 */
.L_x_33:
[----:B------:R-:W-:Y:S05]  /*25e0*/  BSYNC B1 ;  /* 0x0000000000017941 */ /* 0x000fea0003800000 */
.L_x_32:
[----:B0----5:R-:W-:Y:S01]  /*25f0*/  HADD2.F32 R5, -RZ, R24.H0_H0 ;  /* 0x20000018ff057230 */ /* 0x021fe20000004100 */
[----:B------:R-:W-:Y:S01]  /*2600*/  ISETP.GT.AND P1, PT, R4, 0x8, PT ;  /* 0x000000080400780c */ /* 0x000fe20003f24270 */
[----:B------:R-:W-:Y:S03]  /*2610*/  BSSY B1, `(.L_x_34) ;  /* 0x0000008000017945 */ /* 0x000fe60003800000 */
[----:B------:R-:W-:Y:S01]  /*2620*/  FMUL R14, R5, R56 ;  /* 0x00000038050e7220 */ /* 0x000fe20000400000 */
[----:B------:R-:W-:-:S03]  /*2630*/  ISETP.GT.AND P2, PT, R3, RZ, P1 ;  /* 0x000000ff0300720c */ /* 0x000fc60000f44270 */
[----:B------:R-:W-:-:S05]  /*2640*/  FFMA R14, R27, R19, R14 ;  /* 0x000000131b0e7223 */ /* 0x000fca000000000e */
[----:B------:R-:W-:-:S05]  /*2650*/  F2FP.F16.F32.PACK_AB R14, RZ, R14 ;  /* 0x0000000eff0e723e */ /* 0x000fca00000000ff */
[----:B------:R0:W-:Y:S01]  /*2660*/  @P0 STG.E.U16 desc[UR36][R12.64+0x2], R14 ;  /* 0x0000020e0c000986 */ /* 0x0001e2000c101524 */
[----:B------:R-:W-:Y:S05]  /*2670*/  @!P2 BRA `(.L_x_35) ;  /* 0x000000000004a947 */ /* 0x000fea0003800000 */
[----:B------:R3:W5:Y:S02]  /*2680*/  LDG.E.LTC128B.U16 R24, desc[UR36][R6.64+0x10] ;  /* 0x0000102406187981 */ /* 0x000764000c1e1520 */
.L_x_35:
[----:B------:R-:W-:Y:S05]  /*2690*/  BSYNC B1 ;  /* 0x0000000000017941 */ /* 0x000fea0003800000 */
.L_x_34:
[----:B-----5:R-:W-:Y:S01]  /*26a0*/  HADD2.F32 R5, -RZ, R24.H0_H0 ;  /* 0x20000018ff057230 */ /* 0x020fe20000004100 */
        /* <DEDUP_REMOVED lines=9> */
.L_x_37:
[----:B------:R-:W-:Y:S05]  /*2740*/  BSYNC B1 ;  /* 0x0000000000017941 */ /* 0x000fea0003800000 */
.L_x_36:
[----:B----45:R-:W-:Y:S01]  /*2750*/  HADD2.F32 R5, -RZ, R24.H0_H0 ;  /* 0x20000018ff057230 */ /* 0x030fe20000004100 */
[----:B------:R-:W-:Y:S01]  /*2760*/  ISETP.GT.AND P1, PT, R3, 0x8, P1 ;  /* 0x000000080300780c */ /* 0x000fe20000f24270 */
[----:B------:R-:W-:Y:S03]  /*2770*/  BSSY B1, `(.L_x_38) ;  /* 0x0000007000017945 */ /* 0x000fe60003800000 */
[----:B0-----:R-:W-:-:S04]  /*2780*/  FMUL R14, R5, R56 ;  /* 0x00000038050e7220 */ /* 0x001fc80000400000 */
[----:B------:R-:W-:-:S05]  /*2790*/  FFMA R14, R29, R19, R14 ;  /* 0x000000131d0e7223 */ /* 0x000fca000000000e */
[----:B------:R-:W-:-:S05]  /*27a0*/  F2FP.F16.F32.PACK_AB R14, RZ, R14 ;  /* 0x0000000eff0e723e */ /* 0x000fca00000000ff */
[----:B------:R0:W-:Y:S01]  /*27b0*/  @P3 STG.E.U16 desc[UR36][R8.64+0x12], R14 ;  /* 0x0000120e08003986 */ /* 0x0001e2000c101524 */
[----:B------:R-:W-:Y:S05]  /*27c0*/  @!P1 BRA `(.L_x_39) ;  /* 0x0000000000049947 */ /* 0x000fea0003800000 */
[----:B------:R4:W5:Y:S02]  /*27d0*/  LDG.E.LTC128B.U16 R24, desc[UR36][R10.64+0x10] ;  /* 0x000010240a187981 */ /* 0x000964000c1e1520 */
.L_x_39:
[----:B------:R-:W-:Y:S05]  /*27e0*/  BSYNC B1 ;  /* 0x0000000000017941 */ /* 0x000fea0003800000 */
.L_x_38:
[----:B-----5:R-:W-:Y:S01]  /*27f0*/  HADD2.F32 R5, -RZ, R24.H0_H0 ;  /* 0x20000018ff057230 */ /* 0x020fe20000004100 */
[----:B------:R-:W-:Y:S01]  /*2800*/  ISETP.GT.AND P0, PT, R3, 0x8, P0 ;  /* 0x000000080300780c */ /* 0x000fe20000704270 */
[----:B------:R-:W-:Y:S03]  /*2810*/  BSSY B1, `(.L_x_40) ;  /* 0x0000007000017945 */ /* 0x000fe60003800000 */
[----:B------:R-:W-:-:S04]  /*2820*/  FMUL R5, R5, R56 ;  /* 0x0000003805057220 */ /* 0x000fc80000400000 */
[----:B------:R-:W-:-:S05]  /*2830*/  FFMA R5, R30, R19, R5 ;  /* 0x000000131e057223 */ /* 0x000fca0000000005 */
[----:B------:R-:W-:-:S05]  /*2840*/  F2FP.F16.F32.PACK_AB R5, RZ, R5 ;  /* 0x00000005ff05723e */ /* 0x000fca00000000ff */
[----:B------:R0:W-:Y:S01]  /*2850*/  @P1 STG.E.U16 desc[UR36][R12.64+0x10], R5 ;  /* 0x000010050c001986 */ /* 0x0001e2000c101524 */
[----:B------:R-:W-:Y:S05]  /*2860*/  @!P0 BRA `(.L_x_41) ;  /* 0x0000000000048947 */ /* 0x000fea0003800000 */
[----:B------:R0:W5:Y:S02]  /*2870*/  LDG.E.LTC128B.U16 R24, desc[UR36][R10.64+0x12] ;  /* 0x000012240a187981 */ /* 0x000164000c1e1520 */
.L_x_41:
[----:B------:R-:W-:Y:S05]  /*2880*/  BSYNC B1 ;  /* 0x0000000000017941 */ /* 0x000fea0003800000 */
.L_x_40:
        /* <DEDUP_REMOVED lines=10> */
.L_x_43:
[----:B------:R-:W-:Y:S05]  /*2930*/  BSYNC B1 ;  /* 0x0000000000017941 */ /* 0x000fea0003800000 */
.L_x_42:
        /* <DEDUP_REMOVED lines=10> */
.L_x_45:
[----:B------:R-:W-:Y:S05]  /*29e0*/  BSYNC B1 ;  /* 0x0000000000017941 */ /* 0x000fea0003800000 */
.L_x_44:
[----:B0----5:R-:W-:Y:S01]  /*29f0*/  HADD2.F32 R5, -RZ, R24.H0_H0 ;  /* 0x20000018ff057230 */ /* 0x021fe20000004100 */
        /* <DEDUP_REMOVED lines=8> */
.L_x_47:
[----:B------:R-:W-:Y:S05]  /*2a80*/  BSYNC B1 ;  /* 0x0000000000017941 */ /* 0x000fea0003800000 */
.L_x_46:
        /* <DEDUP_REMOVED lines=9> */
.L_x_49:
[----:B------:R-:W-:Y:S05]  /*2b20*/  BSYNC B1 ;  /* 0x0000000000017941 */ /* 0x000fea0003800000 */
.L_x_48:
        /* <DEDUP_REMOVED lines=10> */
.L_x_51:
[----:B------:R-:W-:Y:S05]  /*2bd0*/  BSYNC B1 ;  /* 0x0000000000017941 */ /* 0x000fea0003800000 */
.L_x_50:
        /* <DEDUP_REMOVED lines=10> */
.L_x_53:
[----:B------:R-:W-:Y:S05]  /*2c80*/  BSYNC B1 ;  /* 0x0000000000017941 */ /* 0x000fea0003800000 */
.L_x_52:
        /* <DEDUP_REMOVED lines=9> */
.L_x_55:
[----:B------:R-:W-:Y:S05]  /*2d20*/  BSYNC B1 ;  /* 0x0000000000017941 */ /* 0x000fea0003800000 */
.L_x_54:
        /* <DEDUP_REMOVED lines=9> */
.L_x_57:
[----:B------:R-:W-:Y:S05]  /*2dc0*/  BSYNC B1 ;  /* 0x0000000000017941 */ /* 0x000fea0003800000 */
.L_x_56:
        /* <DEDUP_REMOVED lines=10> */
.L_x_59:
[----:B------:R-:W-:Y:S05]  /*2e70*/  BSYNC B1 ;  /* 0x0000000000017941 */ /* 0x000fea0003800000 */
.L_x_58:
        /* <DEDUP_REMOVED lines=10> */
.L_x_61:
[----:B------:R-:W-:Y:S05]  /*2f20*/  BSYNC B1 ;  /* 0x0000000000017941 */ /* 0x000fea0003800000 */
.L_x_60:
        /* <DEDUP_REMOVED lines=9> */
.L_x_63:
[----:B------:R-:W-:Y:S05]  /*2fc0*/  BSYNC B1 ;  /* 0x0000000000017941 */ /* 0x000fea0003800000 */
.L_x_62:
        /* <DEDUP_REMOVED lines=9> */
.L_x_65:
[----:B------:R-:W-:Y:S05]  /*3060*/  BSYNC B1 ;  /* 0x0000000000017941 */ /* 0x000fea0003800000 */
.L_x_64:
        /* <DEDUP_REMOVED lines=10> */
.L_x_67:
[----:B------:R-:W-:Y:S05]  /*3110*/  BSYNC B1 ;  /* 0x0000000000017941 */ /* 0x000fea0003800000 */
.L_x_66:
        /* <DEDUP_REMOVED lines=10> */
.L_x_69:
[----:B------:R-:W-:Y:S05]  /*31c0*/  BSYNC B1 ;  /* 0x0000000000017941 */ /* 0x000fea0003800000 */
.L_x_68:
        /* <DEDUP_REMOVED lines=9> */
.L_x_71:
[----:B------:R-:W-:Y:S05]  /*3260*/  BSYNC B1 ;  /* 0x0000000000017941 */ /* 0x000fea0003800000 */
.L_x_70:
        /* <DEDUP_REMOVED lines=9> */
.L_x_73:
[----:B------:R-:W-:Y:S05]  /*3300*/  BSYNC B1 ;  /* 0x0000000000017941 */ /* 0x000fea0003800000 */
.L_x_72:
        /* <DEDUP_REMOVED lines=10> */
.L_x_75:
[----:B------:R-:W-:Y:S05]  /*33b0*/  BSYNC B1 ;  /* 0x0000000000017941 */ /* 0x000fea0003800000 */
.L_x_74:
        /* <DEDUP_REMOVED lines=10> */
.L_x_77:
[----:B------:R-:W-:Y:S05]  /*3460*/  BSYNC B1 ;  /* 0x0000000000017941 */ /* 0x000fea0003800000 */
.L_x_76:
        /* <DEDUP_REMOVED lines=9> */
.L_x_79:
[----:B------:R-:W-:Y:S05]  /*3500*/  BSYNC B1 ;  /* 0x0000000000017941 */ /* 0x000fea0003800000 */
.L_x_78:
        /* <DEDUP_REMOVED lines=9> */
.L_x_81:
[----:B------:R-:W-:Y:S05]  /*35a0*/  BSYNC B1 ;  /* 0x0000000000017941 */ /* 0x000fea0003800000 */
.L_x_80:
        /* <DEDUP_REMOVED lines=10> */
.L_x_83:
[----:B------:R-:W-:Y:S05]  /*3650*/  BSYNC B1 ;  /* 0x0000000000017941 */ /* 0x000fea0003800000 */
.L_x_82:
[----:B-----5:R-:W-:Y:S01]  /*3660*/  HADD2.F32 R5, -RZ, R24.H0_H0 ;  /* 0x20000018ff057230 */ /* 0x020fe20000004100 */
[----:B------:R-:W-:Y:S01]  /*3670*/  ISETP.GT.AND P0, PT, R4, 0x39, PT ;  /* 0x000000390400780c */ /* 0x000fe20003f04270 */
[----:B------:R-:W-:Y:S01]  /*3680*/  @P2 IMAD.MOV.U32 R4, RZ, RZ, R8 ;  /* 0x000000ffff042224 */ /* 0x000fe200078e0008 */
[----:B------:R-:W-:Y:S02]  /*3690*/  BSSY B1, `(.L_x_84) ;  /* 0x000000a000017945 */ /* 0x000fe40003800000 */
[----:B------:R-:W-:Y:S01]  /*36a0*/  FMUL R5, R5, R56 ;  /* 0x0000003805057220 */ /* 0x000fe20000400000 */
[----:B------:R-:W-:-:S03]  /*36b0*/  ISETP.GT.AND P3, PT, R3, RZ, P0 ;  /* 0x000000ff0300720c */ /* 0x000fc60000764270 */
[----:B------:R-:W-:-:S05]  /*36c0*/  FFMA R5, R52, R19, R5 ;  /* 0x0000001334057223 */ /* 0x000fca0000000005 */
[----:B------:R-:W-:-:S04]  /*36d0*/  F2FP.F16.F32.PACK_AB R5, RZ, R5 ;  /* 0x00000005ff05723e */ /* 0x000fc800000000ff */
[----:B0-----:R-:W-:Y:S01]  /*36e0*/  PRMT R14, R5, 0x7610, R14 ;  /* 0x00007610050e7816 */ /* 0x001fe2000000000e */
[----:B------:R-:W-:-:S05]  /*36f0*/  @P2 IMAD.MOV.U32 R5, RZ, RZ, R9 ;  /* 0x000000ffff052224 */ /* 0x000fca00078e0009 */
[----:B------:R0:W-:Y:S01]  /*3700*/  @P2 STG.E.U16 desc[UR36][R4.64+0x70], R14 ;  /* 0x0000700e04002986 */ /* 0x0001e2000c101524 */
[----:B------:R-:W-:Y:S05]  /*3710*/  @!P3 BRA `(.L_x_85) ;  /* 0x000000000004b947 */ /* 0x000fea0003800000 */
[----:B------:R0:W5:Y:S02]  /*3720*/  LDG.E.LTC128B.U16 R24, desc[UR36][R6.64+0x72] ;  /* 0x0000722406187981 */ /* 0x000164000c1e1520 */
.L_x_85:
[----:B------:R-:W-:Y:S05]  /*3730*/  BSYNC B1 ;  /* 0x0000000000017941 */ /* 0x000fea0003800000 */
.L_x_84:
        /* <DEDUP_REMOVED lines=9> */
.L_x_87:
[----:B------:R-:W-:Y:S05]  /*37d0*/  BSYNC B1 ;  /* 0x0000000000017941 */ /* 0x000fea0003800000 */
.L_x_86:
[----:B-----5:R-:W-:Y:S01]  /*37e0*/  HADD2.F32 R5, -RZ, R24.H0_H0 ;  /* 0x20000018ff057230 */ /* 0x020fe20000004100 */
[----:B------:R-:W-:Y:S01]  /*37f0*/  ISETP.GT.AND P0, PT, R3, 0x8, P0 ;  /* 0x000000080300780c */ /* 0x000fe20000704270 */
[----:B0-----:R-:W-:Y:S01]  /*3800*/  @P1 IMAD.MOV.U32 R4, RZ, RZ, R12 ;  /* 0x000000ffff041224 */ /* 0x001fe200078e000c */
[----:B------:R-:W-:Y:S02]  /*3810*/  BSSY B1, `(.L_x_88) ;  /* 0x0000009000017945 */ /* 0x000fe40003800000 */
[----:B------:R-:W-:-:S04]  /*3820*/  FMUL R5, R5, R56 ;  /* 0x0000003805057220 */ /* 0x000fc80000400000 */
[----:B------:R-:W-:-:S05]  /*3830*/  FFMA R5, R54, R19, R5 ;  /* 0x0000001336057223 */ /* 0x000fca0000000005 */
[----:B------:R-:W-:-:S04]  /*3840*/  F2FP.F16.F32.PACK_AB R5, RZ, R5 ;  /* 0x00000005ff05723e */ /* 0x000fc800000000ff */
[----:B-1-3--:R-:W-:Y:S01]  /*3850*/  PRMT R6, R5, 0x7610, R6 ;  /* 0x0000761005067816 */ /* 0x00afe20000000006 */
[----:B------:R-:W-:-:S05]  /*3860*/  @P1 IMAD.MOV.U32 R5, RZ, RZ, R13 ;  /* 0x000000ffff051224 */ /* 0x000fca00078e000d */
[----:B------:R0:W-:Y:S01]  /*3870*/  @P1 STG.E.U16 desc[UR36][R4.64+0x70], R6 ;  /* 0x0000700604001986 */ /* 0x0001e2000c101524 */
[----:B------:R-:W-:Y:S05]  /*3880*/  @!P0 BRA `(.L_x_89) ;  /* 0x0000000000048947 */ /* 0x000fea0003800000 */
[----:B------:R1:W5:Y:S02]  /*3890*/  LDG.E.LTC128B.U16 R24, desc[UR36][R10.64+0x72] ;  /* 0x000072240a187981 */ /* 0x000364000c1e1520 */
.L_x_89:
[----:B------:R-:W-:Y:S05]  /*38a0*/  BSYNC B1 ;  /* 0x0000000000017941 */ /* 0x000fea0003800000 */
.L_x_88:
[----:B------:R-:W-:Y:S05]  /*38b0*/  @!P0 BRA `(.L_x_90) ;  /* 0x0000000800a88947 */ /* 0x000fea0003800000 */
[----:B-----5:R-:W-:-:S05]  /*38c0*/  HADD2.F32 R3, -RZ, R24.H0_H0 ;  /* 0x20000018ff037230 */ /* 0x020fca0000004100 */
[----:B0-----:R-:W-:-:S04]  /*38d0*/  FMUL R4, R3, R56 ;  /* 0x0000003803047220 */ /* 0x001fc80000400000 */
[----:B------:R-:W-:-:S05]  /*38e0*/  FFMA R4, R55, R19, R4 ;  /* 0x0000001337047223 */ /* 0x000fca0000000004 */
[----:B------:R-:W-:-:S05]  /*38f0*/  F2FP.F16.F32.PACK_AB R4, RZ, R4 ;  /* 0x00000004ff04723e */ /* 0x000fca00000000ff */
[----:B------:R3:W-:Y:S01]  /*3900*/  STG.E.U16 desc[UR36][R12.64+0x72], R4 ;  /* 0x000072040c007986 */ /* 0x0007e2000c101524 */
[----:B------:R-:W-:Y:S05]  /*3910*/  BRA `(.L_x_90) ;  /* 0x0000000800907947 */ /* 0x000fea0003800000 */
.L_x_29:
[----:B------:R-:W-:Y:S01]  /*3920*/  ISETP.GT.AND P3, PT, R4, 0x1, PT ;  /* 0x000000010400780c */ /* 0x000fe20003f64270 */
[----:B------:R-:W-:Y:S01]  /*3930*/  ULDC.64 UR4, c[0x0][0x5c0] ;  /* 0x0001700000047ab9 */ /* 0x000fe20000000a00 */
[-C--:B------:R-:W-:Y:S01]  /*3940*/  FMUL R24, R24, R19.reuse ;  /* 0x0000001318187220 */ /* 0x080fe20000400000 */
[----:B------:R-:W-:Y:S01]  /*3950*/  LEA R6, P4, R70, UR4, 0x1 ;  /* 0x0000000446067c11 */ /* 0x000fe2000f8808ff */
[-C--:B------:R-:W-:Y:S01]  /*3960*/  FMUL R25, R25, R19.reuse ;  /* 0x0000001319197220 */ /* 0x080fe20000400000 */
[----:B------:R-:W-:Y:S01]  /*3970*/  ISETP.GT.AND P0, PT, R3, RZ, P3 ;  /* 0x000000ff0300720c */ /* 0x000fe20001f04270 */
[-C--:B------:R-:W-:Y:S01]  /*3980*/  FMUL R26, R26, R19.reuse ;  /* 0x000000131a1a7220 */ /* 0x080fe20000400000 */
[----:B------:R-:W-:Y:S01]  /*3990*/  F2FP.F16.F32.PACK_AB R24, RZ, R24 ;  /* 0x00000018ff18723e */ /* 0x000fe200000000ff */
[-C--:B------:R-:W-:Y:S01]  /*39a0*/  FMUL R27, R27, R19.reuse ;  /* 0x000000131b1b7220 */ /* 0x080fe20000400000 */
[----:B------:R-:W-:Y:S01]  /*39b0*/  LEA.HI.X R7, R70, UR5, R81, 0x1, P4 ;  /* 0x0000000546077c11 */ /* 0x000fe2000a0f0c51 */
[----:B------:R-:W-:Y:S01]  /*39c0*/  FMUL R28, R28, R19 ;  /* 0x000000131c1c7220 */ /* 0x000fe20000400000 */
[----:B------:R-:W-:Y:S01]  /*39d0*/  F2FP.F16.F32.PACK_AB R25, RZ, R25 ;  /* 0x00000019ff19723e */ /* 0x000fe200000000ff */
[-C--:B------:R-:W-:Y:S01]  /*39e0*/  FMUL R29, R29, R19.reuse ;  /* 0x000000131d1d7220 */ /* 0x080fe20000400000 */
[----:B------:R-:W-:Y:S01]  /*39f0*/  ISETP.GT.AND P2, PT, R3, 0x8, P2 ;  /* 0x000000080300780c */ /* 0x000fe20001744270 */
[----:B------:R-:W-:Y:S01]  /*3a00*/  @P1 STG.E.U16 desc[UR36][R6.64], R24 ;  /* 0x0000001806001986 */ /* 0x000fe2000c101524 */
[----:B------:R-:W-:Y:S01]  /*3a10*/  ISETP.GT.AND P1, PT, R4, 0x8, PT ;  /* 0x000000080400780c */ /* 0x000fe20003f24270 */
[-C--:B------:R-:W-:Y:S01]  /*3a20*/  FMUL R30, R30, R19.reuse ;  /* 0x000000131e1e7220 */ /* 0x080fe20000400000 */
[C---:B------:R-:W-:Y:S01]  /*3a30*/  SHF.L.U64.HI R5, R57.reuse, 0x1, R58 ;  /* 0x0000000139057819 */ /* 0x040fe2000001023a */
[----:B------:R-:W-:Y:S01]  /*3a40*/  @P0 STG.E.U16 desc[UR36][R6.64+0x2], R25 ;  /* 0x0000021906000986 */ /* 0x000fe2000c101524 */
[----:B------:R-:W-:Y:S01]  /*3a50*/  LEA R8, P5, R57, R6, 0x1 ;  /* 0x0000000639087211 */ /* 0x000fe200078a08ff */
[-C--:B------:R-:W-:Y:S01]  /*3a60*/  FMUL R31, R31, R19.reuse ;  /* 0x000000131f1f7220 */ /* 0x080fe20000400000 */
[----:B------:R-:W-:Y:S01]  /*3a70*/  ISETP.GT.AND P3, PT, R3, 0x8, P3 ;  /* 0x000000080300780c */ /* 0x000fe20001f64270 */
[-C--:B------:R-:W-:Y:S01]  /*3a80*/  FMUL R32, R32, R19.reuse ;  /* 0x0000001320207220 */ /* 0x080fe20000400000 */
[----:B------:R-:W-:Y:S01]  /*3a90*/  ISETP.GT.AND P0, PT, R4, 0x9, PT ;  /* 0x000000090400780c */ /* 0x000fe20003f04270 */
[----:B------:R-:W-:Y:S01]  /*3aa0*/  IMAD.X R9, R5, 0x1, R7, P5 ;  /* 0x0000000105097824 */ /* 0x000fe200028e0607 */
[----:B------:R-:W-:Y:S01]  /*3ab0*/  ISETP.GT.AND P4, PT, R3, RZ, P1 ;  /* 0x000000ff0300720c */ /* 0x000fe20000f84270 */
[-C--:B------:R-:W-:Y:S01]  /*3ac0*/  FMUL R33, R33, R19.reuse ;  /* 0x0000001321217220 */ /* 0x080fe20000400000 */
[----:B------:R-:W-:Y:S01]  /*3ad0*/  F2FP.F16.F32.PACK_AB R26, RZ, R26 ;  /* 0x0000001aff1a723e */ /* 0x000fe200000000ff */
[-C--:B------:R-:W-:Y:S01]  /*3ae0*/  FMUL R34, R34, R19.reuse ;  /* 0x0000001322227220 */ /* 0x080fe20000400000 */
[----:B------:R-:W-:Y:S01]  /*3af0*/  ISETP.GT.AND P5, PT, R3, RZ, P0 ;  /* 0x000000ff0300720c */ /* 0x000fe200007a4270 */
[----:B------:R-:W-:Y:S01]  /*3b00*/  FMUL R35, R35, R19 ;  /* 0x0000001323237220 */ /* 0x000fe20000400000 */
[----:B------:R-:W-:Y:S01]  /*3b10*/  F2FP.F16.F32.PACK_AB R27, RZ, R27 ;  /* 0x0000001bff1b723e */ /* 0x000fe200000000ff */
[----:B------:R-:W-:Y:S01]  /*3b20*/  @P2 STG.E.U16 desc[UR36][R8.64], R26 ;  /* 0x0000001a08002986 */ /* 0x000fe2000c101524 */
[----:B------:R-:W-:Y:S01]  /*3b30*/  F2FP.F16.F32.PACK_AB R28, RZ, R28 ;  /* 0x0000001cff1c723e */ /* 0x000fe200000000ff */
[-C--:B------:R-:W-:Y:S01]  /*3b40*/  FMUL R36, R36, R19.reuse ;  /* 0x0000001324247220 */ /* 0x080fe20000400000 */
[----:B------:R-:W-:Y:S01]  /*3b50*/  ISETP.GT.AND P2, PT, R3, 0x8, P1 ;  /* 0x000000080300780c */ /* 0x000fe20000f44270 */
[----:B------:R-:W-:Y:S01]  /*3b60*/  @P3 STG.E.U16 desc[UR36][R8.64+0x2], R27 ;  /* 0x0000021b08003986 */ /* 0x000fe2000c101524 */
[----:B------:R-:W-:Y:S01]  /*3b70*/  ISETP.GT.AND P1, PT, R4, 0x10, PT ;  /* 0x000000100400780c */ /* 0x000fe20003f24270 */
[----:B------:R-:W-:Y:S01]  /*3b80*/  FMUL R37, R37, R19 ;  /* 0x0000001325257220 */ /* 0x000fe20000400000 */
[----:B------:R-:W-:Y:S01]  /*3b90*/  F2FP.F16.F32.PACK_AB R29, RZ, R29 ;  /* 0x0000001dff1d723e */ /* 0x000fe200000000ff */
[----:B------:R-:W-:Y:S01]  /*3ba0*/  @P4 STG.E.U16 desc[UR36][R6.64+0x10], R28 ;  /* 0x0000101c06004986 */ /* 0x000fe2000c101524 */
[C---:B------:R-:W-:Y:S01]  /*3bb0*/  ISETP.GT.AND P3, PT, R3.reuse, 0x8, P0 ;  /* 0x000000080300780c */ /* 0x040fe20000764270 */
[-C--:B------:R-:W-:Y:S01]  /*3bc0*/  FMUL R38, R38, R19.reuse ;  /* 0x0000001326267220 */ /* 0x080fe20000400000 */
[----:B------:R-:W-:Y:S01]  /*3bd0*/  ISETP.GT.AND P0, PT, R4, 0x11, PT ;  /* 0x000000110400780c */ /* 0x000fe20003f04270 */
[----:B------:R-:W-:Y:S01]  /*3be0*/  @P5 STG.E.U16 desc[UR36][R6.64+0x12], R29 ;  /* 0x0000121d06005986 */ /* 0x000fe2000c101524 */
        /* <DEDUP_REMOVED lines=42> */
[----:B------:R-:W-:Y:S01]  /*3e90*/  ISETP.GT.AND P5, PT, R3, RZ, P0 ;  /* 0x000000ff0300720c */ /* 0x000fe200007a4270 */
[-C--:B------:R-:W-:Y:S01]  /*3ea0*/  FMUL R52, R52, R19.reuse ;  /* 0x0000001334347220 */ /* 0x080fe20000400000 */
[----:B------:R-:W-:Y:S01]  /*3eb0*/  F2FP.F16.F32.PACK_AB R38, RZ, R38 ;  /* 0x00000026ff26723e */ /* 0x000fe200000000ff */
[----:B------:R-:W-:Y:S01]  /*3ec0*/  FMUL R53, R53, R19 ;  /* 0x0000001335357220 */ /* 0x000fe20000400000 */
[----:B------:R-:W-:Y:S01]  /*3ed0*/  F2FP.F16.F32.PACK_AB R39, RZ, R39 ;  /* 0x00000027ff27723e */ /* 0x000fe200000000ff */
[----:B------:R-:W-:Y:S01]  /*3ee0*/  FMUL R54, R54, R19 ;  /* 0x0000001336367220 */ /* 0x000fe20000400000 */
[----:B------:R-:W-:Y:S01]  /*3ef0*/  F2FP.F16.F32.PACK_AB R40, RZ, R40 ;  /* 0x00000028ff28723e */ /* 0x000fe200000000ff */
[----:B------:R-:W-:Y:S01]  /*3f00*/  @P2 STG.E.U16 desc[UR36][R8.64+0x30], R38 ;  /* 0x0000302608002986 */ /* 0x000fe2000c101524 */
[----:B------:R-:W-:Y:S01]  /*3f10*/  F2FP.F16.F32.PACK_AB R41, RZ, R41 ;  /* 0x00000029ff29723e */ /* 0x000fe200000000ff */
[----:B------:R-:W-:Y:S01]  /*3f20*/  FMUL R55, R55, R19 ;  /* 0x0000001337377220 */ /* 0x000fe20000400000 */
[C---:B------:R-:W-:Y:S01]  /*3f30*/  ISETP.GT.AND P1, PT, R3.reuse, 0x8, P1 ;  /* 0x000000080300780c */ /* 0x040fe20000f24270 */
[----:B------:R-:W-:Y:S01]  /*3f40*/  @P3 STG.E.U16 desc[UR36][R8.64+0x32], R39 ;  /* 0x0000322708003986 */ /* 0x000fe2000c101524 */
[----:B------:R-:W-:-:S02]  /*3f50*/  ISETP.GT.AND P2, PT, R3, 0x8, P0 ;  /* 0x000000080300780c */ /* 0x000fc40000744270 */
[C---:B------:R-:W-:Y:S01]  /*3f60*/  ISETP.GT.AND P0, PT, R4.reuse, 0x29, PT ;  /* 0x000000290400780c */ /* 0x040fe20003f04270 */
[----:B------:R-:W-:Y:S01]  /*3f70*/  @P4 STG.E.U16 desc[UR36][R6.64+0x40], R40 ;  /* 0x0000402806004986 */ /* 0x000fe2000c101524 */
[----:B------:R-:W-:Y:S02]  /*3f80*/  ISETP.GT.AND P4, PT, R4, 0x28, PT ;  /* 0x000000280400780c */ /* 0x000fe40003f84270 */
[----:B------:R-:W-:Y:S01]  /*3f90*/  F2FP.F16.F32.PACK_AB R42, RZ, R42 ;  /* 0x0000002aff2a723e */ /* 0x000fe200000000ff */
[----:B------:R-:W-:Y:S01]  /*3fa0*/  @P5 STG.E.U16 desc[UR36][R6.64+0x42], R41 ;  /* 0x0000422906005986 */ /* 0x000fe2000c101524 */
[C---:B------:R-:W-:Y:S02]  /*3fb0*/  ISETP.GT.AND P5, PT, R3.reuse, RZ, P4 ;  /* 0x000000ff0300720c */ /* 0x040fe400027a4270 */
[----:B------:R-:W-:Y:S01]  /*3fc0*/  ISETP.GT.AND P3, PT, R3, RZ, P0 ;  /* 0x000000ff0300720c */ /* 0x000fe20000764270 */
[----:B------:R-:W-:Y:S01]  /*3fd0*/  @P1 STG.E.U16 desc[UR36][R8.64+0x40], R42 ;  /* 0x0000402a08001986 */ /* 0x000fe2000c101524 */
[----:B------:R-:W-:-:S02]  /*3fe0*/  F2FP.F16.F32.PACK_AB R43, RZ, R43 ;  /* 0x0000002bff2b723e */ /* 0x000fc400000000ff */
[----:B------:R-:W-:Y:S02]  /*3ff0*/  F2FP.F16.F32.PACK_AB R44, RZ, R44 ;  /* 0x0000002cff2c723e */ /* 0x000fe400000000ff */
[C---:B------:R-:W-:Y:S01]  /*4000*/  ISETP.GT.AND P4, PT, R3.reuse, 0x8, P4 ;  /* 0x000000080300780c */ /* 0x040fe20002784270 */
[----:B------:R-:W-:Y:S01]  /*4010*/  @P2 STG.E.U16 desc[UR36][R8.64+0x42], R43 ;  /* 0x0000422b08002986 */ /* 0x000fe2000c101524 */
[----:B------:R-:W-:Y:S02]  /*4020*/  F2FP.F16.F32.PACK_AB R45, RZ, R45 ;  /* 0x0000002dff2d723e */ /* 0x000fe400000000ff */
[C---:B------:R-:W-:Y:S01]  /*4030*/  ISETP.GT.AND P2, PT, R4.reuse, 0x31, PT ;  /* 0x000000310400780c */ /* 0x040fe20003f44270 */
[----:B------:R-:W-:Y:S01]  /*4040*/  @P5 STG.E.U16 desc[UR36][R6.64+0x50], R44 ;  /* 0x0000502c06005986 */ /* 0x000fe2000c101524 */
[----:B------:R-:W-:Y:S02]  /*4050*/  ISETP.GT.AND P5, PT, R3, 0x8, P0 ;  /* 0x000000080300780c */ /* 0x000fe400007a4270 */
[C---:B------:R-:W-:Y:S01]  /*4060*/  ISETP.GT.AND P1, PT, R4.reuse, 0x38, PT ;  /* 0x000000380400780c */ /* 0x040fe20003f24270 */
[----:B------:R-:W-:Y:S01]  /*4070*/  @P3 STG.E.U16 desc[UR36][R6.64+0x52], R45 ;  /* 0x0000522d06003986 */ /* 0x000fe2000c101524 */
[----:B------:R-:W-:-:S02]  /*4080*/  ISETP.GT.AND P3, PT, R4, 0x30, PT ;  /* 0x000000300400780c */ /* 0x000fc40003f64270 */
[----:B------:R-:W-:Y:S01]  /*4090*/  ISETP.GT.AND P0, PT, R4, 0x39, PT ;  /* 0x000000390400780c */ /* 0x000fe20003f04270 */
[----:B------:R-:W-:Y:S01]  /*40a0*/  @P4 IMAD.MOV.U32 R4, RZ, RZ, R8 ;  /* 0x000000ffff044224 */ /* 0x000fe200078e0008 */
[----:B------:R-:W-:Y:S01]  /*40b0*/  F2FP.F16.F32.PACK_AB R46, RZ, R46 ;  /* 0x0000002eff2e723e */ /* 0x000fe200000000ff */
[----:B------:R-:W-:Y:S01]  /*40c0*/  @P4 IMAD.MOV.U32 R5, RZ, RZ, R9 ;  /* 0x000000ffff054224 */ /* 0x000fe200078e0009 */
[----:B------:R-:W-:Y:S02]  /*40d0*/  F2FP.F16.F32.PACK_AB R47, RZ, R47 ;  /* 0x0000002fff2f723e */ /* 0x000fe400000000ff */
[----:B------:R-:W-:Y:S02]  /*40e0*/  F2FP.F16.F32.PACK_AB R48, RZ, R48 ;  /* 0x00000030ff30723e */ /* 0x000fe400000000ff */
[----:B------:R0:W-:Y:S01]  /*40f0*/  @P4 STG.E.U16 desc[UR36][R4.64+0x50], R46 ;  /* 0x0000502e04004986 */ /* 0x0001e2000c101524 */
[----:B------:R-:W-:Y:S02]  /*4100*/  ISETP.GT.AND P4, PT, R3, RZ, P2 ;  /* 0x000000ff0300720c */ /* 0x000fe40001784270 */
[----:B------:R-:W-:-:S02]  /*4110*/  F2FP.F16.F32.PACK_AB R49, RZ, R49 ;  /* 0x00000031ff31723e */ /* 0x000fc400000000ff */
[----:B------:R-:W-:Y:S02]  /*4120*/  ISETP.GT.AND P2, PT, R3, 0x8, P2 ;  /* 0x000000080300780c */ /* 0x000fe40001744270 */
[----:B------:R-:W-:Y:S02]  /*4130*/  F2FP.F16.F32.PACK_AB R50, RZ, R50 ;  /* 0x00000032ff32723e */ /* 0x000fe400000000ff */
[----:B------:R-:W-:Y:S02]  /*4140*/  F2FP.F16.F32.PACK_AB R51, RZ, R51 ;  /* 0x00000033ff33723e */ /* 0x000fe400000000ff */
[----:B------:R-:W-:Y:S01]  /*4150*/  F2FP.F16.F32.PACK_AB R52, RZ, R52 ;  /* 0x00000034ff34723e */ /* 0x000fe200000000ff */
[----:B0-----:R-:W-:Y:S01]  /*4160*/  @P5 IMAD.MOV.U32 R4, RZ, RZ, R8 ;  /* 0x000000ffff045224 */ /* 0x001fe200078e0008 */
[----:B------:R-:W-:Y:S01]  /*4170*/  F2FP.F16.F32.PACK_AB R53, RZ, R53 ;  /* 0x00000035ff35723e */ /* 0x000fe200000000ff */
[----:B------:R-:W-:Y:S01]  /*4180*/  @P5 IMAD.MOV.U32 R5, RZ, RZ, R9 ;  /* 0x000000ffff055224 */ /* 0x000fe200078e0009 */
[----:B------:R-:W-:-:S02]  /*4190*/  F2FP.F16.F32.PACK_AB R54, RZ, R54 ;  /* 0x00000036ff36723e */ /* 0x000fc400000000ff */
[----:B------:R-:W-:Y:S02]  /*41a0*/  F2FP.F16.F32.PACK_AB R55, RZ, R55 ;  /* 0x00000037ff37723e */ /* 0x000fe400000000ff */
[----:B------:R0:W-:Y:S01]  /*41b0*/  @P5 STG.E.U16 desc[UR36][R4.64+0x52], R47 ;  /* 0x0000522f04005986 */ /* 0x0001e2000c101524 */
[C---:B------:R-:W-:Y:S02]  /*41c0*/  ISETP.GT.AND P5, PT, R3.reuse, RZ, P3 ;  /* 0x000000ff0300720c */ /* 0x040fe40001fa4270 */
[----:B------:R-:W-:-:S11]  /*41d0*/  ISETP.GT.AND P3, PT, R3, 0x8, P3 ;  /* 0x000000080300780c */ /* 0x000fd60001f64270 */
[----:B0-----:R-:W-:Y:S02]  /*41e0*/  @P5 IMAD.MOV.U32 R4, RZ, RZ, R6 ;  /* 0x000000ffff045224 */ /* 0x001fe400078e0006 */
[----:B------:R-:W-:-:S05]  /*41f0*/  @P5 IMAD.MOV.U32 R5, RZ, RZ, R7 ;  /* 0x000000ffff055224 */ /* 0x000fca00078e0007 */
[----:B------:R0:W-:Y:S01]  /*4200*/  @P5 STG.E.U16 desc[UR36][R4.64+0x60], R48 ;  /* 0x0000603004005986 */ /* 0x0001e2000c101524 */
[C---:B------:R-:W-:Y:S02]  /*4210*/  ISETP.GT.AND P5, PT, R3.reuse, RZ, P0 ;  /* 0x000000ff0300720c */ /* 0x040fe400007a4270 */
[----:B------:R-:W-:Y:S01]  /*4220*/  ISETP.GT.AND P0, PT, R3, 0x8, P0 ;  /* 0x000000080300780c */ /* 0x000fe20000704270 */
[----:B0-----:R-:W-:Y:S02]  /*4230*/  @P4 IMAD.MOV.U32 R4, RZ, RZ, R6 ;  /* 0x000000ffff044224 */ /* 0x001fe400078e0006 */
[----:B------:R-:W-:-:S05]  /*4240*/  @P4 IMAD.MOV.U32 R5, RZ, RZ, R7 ;  /* 0x000000ffff054224 */ /* 0x000fca00078e0007 */
[----:B------:R0:W-:Y:S01]  /*4250*/  @P4 STG.E.U16 desc[UR36][R4.64+0x62], R49 ;  /* 0x0000623104004986 */ /* 0x0001e2000c101524 */
[C---:B------:R-:W-:Y:S02]  /*4260*/  ISETP.GT.AND P4, PT, R3.reuse, RZ, P1 ;  /* 0x000000ff0300720c */ /* 0x040fe40000f84270 */
[----:B------:R-:W-:Y:S01]  /*4270*/  ISETP.GT.AND P1, PT, R3, 0x8, P1 ;  /* 0x000000080300780c */ /* 0x000fe20000f24270 */
[----:B0-----:R-:W-:Y:S02]  /*4280*/  @P3 IMAD.MOV.U32 R4, RZ, RZ, R8 ;  /* 0x000000ffff043224 */ /* 0x001fe400078e0008 */
[----:B------:R-:W-:-:S05]  /*4290*/  @P3 IMAD.MOV.U32 R5, RZ, RZ, R9 ;  /* 0x000000ffff053224 */ /* 0x000fca00078e0009 */
[----:B------:R0:W-:Y:S02]  /*42a0*/  @P3 STG.E.U16 desc[UR36][R4.64+0x60], R50 ;  /* 0x0000603204003986 */ /* 0x0001e4000c101524 */
[----:B0-----:R-:W-:Y:S02]  /*42b0*/  @P2 IMAD.MOV.U32 R4, RZ, RZ, R8 ;  /* 0x000000ffff042224 */ /* 0x001fe400078e0008 */
[----:B------:R-:W-:-:S05]  /*42c0*/  @P2 IMAD.MOV.U32 R5, RZ, RZ, R9 ;  /* 0x000000ffff052224 */ /* 0x000fca00078e0009 */
[----:B------:R0:W-:Y:S02]  /*42d0*/  @P2 STG.E.U16 desc[UR36][R4.64+0x62], R51 ;  /* 0x0000623304002986 */ /* 0x0001e4000c101524 */
[----:B0-----:R-:W-:Y:S02]  /*42e0*/  @P4 IMAD.MOV.U32 R4, RZ, RZ, R6 ;  /* 0x000000ffff044224 */ /* 0x001fe400078e0006 */
[----:B------:R-:W-:-:S05]  /*42f0*/  @P4 IMAD.MOV.U32 R5, RZ, RZ, R7 ;  /* 0x000000ffff054224 */ /* 0x000fca00078e0007 */
[----:B------:R0:W-:Y:S04]  /*4300*/  @P4 STG.E.U16 desc[UR36][R4.64+0x70], R52 ;  /* 0x0000703404004986 */ /* 0x0001e8000c101524 */
[----:B------:R1:W-:Y:S01]  /*4310*/  @P5 STG.E.U16 desc[UR36][R6.64+0x72], R53 ;  /* 0x0000723506005986 */ /* 0x0003e2000c101524 */
[----:B0-----:R-:W-:Y:S02]  /*4320*/  @P1 IMAD.MOV.U32 R4, RZ, RZ, R8 ;  /* 0x000000ffff041224 */ /* 0x001fe400078e0008 */
[----:B------:R-:W-:-:S05]  /*4330*/  @P1 IMAD.MOV.U32 R5, RZ, RZ, R9 ;  /* 0x000000ffff051224 */ /* 0x000fca00078e0009 */
[----:B------:R1:W-:Y:S04]  /*4340*/  @P1 STG.E.U16 desc[UR36][R4.64+0x70], R54 ;  /* 0x0000703604001986 */ /* 0x0003e8000c101524 */
[----:B------:R1:W-:Y:S02]  /*4350*/  @P0 STG.E.U16 desc[UR36][R8.64+0x72], R55 ;  /* 0x0000723708000986 */ /* 0x0003e4000c101524 */
.L_x_90:
[----:B------:R-:W-:Y:S05]  /*4360*/  BSYNC B0 ;  /* 0x0000000000007941 */ /* 0x000fea0003800000 */
.L_x_28:
[----:B------:R-:W-:Y:S01]  /*4370*/  IADD3 R16, P0, R16, UR38, RZ ;  /* 0x0000002610107c10 */ /* 0x000fe2000ff1e0ff */
[----:B------:R-:W-:Y:S01]  /*4380*/  ULDC.64 UR4, c[0x0][0x650] ;  /* 0x0001940000047ab9 */ /* 0x000fe20000000a00 */
[----:B------:R-:W-:Y:S01]  /*4390*/  PRMT R3, RZ, 0x7610, R3 ;  /* 0x00007610ff037816 */ /* 0x000fe20000000003 */
[----:B------:R-:W-:Y:S01]  /*43a0*/  IMAD.MOV.U32 R68, RZ, RZ, -0x1 ;  /* 0xffffffffff447424 */ /* 0x000fe200078e00ff */
[----:B------:R-:W-:Y:S01]  /*43b0*/  IADD3.X R17, R17, UR41, RZ, P0, !PT ;  /* 0x0000002911117c10 */ /* 0x000fe200087fe4ff */
[----:B------:R-:W-:Y:S01]  /*43c0*/  IMAD.MOV.U32 R67, RZ, RZ, -0x1 ;  /* 0xffffffffff437424 */ /* 0x000fe200078e00ff */
[----:B------:R-:W-:-:S04]  /*43d0*/  ISETP.GE.U32.AND P0, PT, R16, UR4, PT ;  /* 0x0000000410007c0c */ /* 0x000fc8000bf06070 */
[----:B------:R-:W-:-:S13]  /*43e0*/  ISETP.GE.U32.AND.EX P0, PT, R17, UR5, PT, P0 ;  /* 0x0000000511007c0c */ /* 0x000fda000bf06100 */
[----:B------:R-:W-:Y:S05]  /*43f0*/  @P0 BRA `(.L_x_91) ;  /* 0x00000004004c0947 */ /* 0x000fea0003800000 */
[----:B-12-4-:R-:W1:Y:S01]  /*4400*/  LDC.64 R10, c[0x0][0x628] ;  /* 0x00018a00ff0a7b82 */ /* 0x016e620000000a00 */
[----:B---3--:R-:W2:Y:S01]  /*4410*/  S2R R12, SR_CTAID.X ;  /* 0x00000000000c7919 */ /* 0x008ea20000002500 */
[----:B------:R-:W-:Y:S02]  /*4420*/  IMAD.MOV.U32 R8, RZ, RZ, R16 ;  /* 0x000000ffff087224 */ /* 0x000fe400078e0010 */
[----:B------:R-:W-:Y:S01]  /*4430*/  IMAD.MOV.U32 R9, RZ, RZ, R17 ;  /* 0x000000ffff097224 */ /* 0x000fe200078e0011 */
[----:B------:R-:W3:Y:S03]  /*4440*/  S2R R20, SR_CTAID.Y ;  /* 0x0000000000147919 */ /* 0x000ee60000002600 */
[----:B------:R-:W4:Y:S08]  /*4450*/  LDC R0, c[0x0][0x630] ;  /* 0x00018c00ff007b82 */ /* 0x000f300000000800 */
[----:B------:R-:W0:Y:S01]  /*4460*/  LDC.64 R14, c[0x0][0x620] ;  /* 0x00018800ff0e7b82 */ /* 0x000e220000000a00 */
[----:B-1----:R-:W-:-:S04]  /*4470*/  ISETP.NE.U32.AND P0, PT, R10, RZ, PT ;  /* 0x000000ff0a00720c */ /* 0x002fc80003f05070 */
[----:B------:R-:W-:-:S13]  /*4480*/  ISETP.NE.AND.EX P0, PT, R11, RZ, PT, P0 ;  /* 0x000000ff0b00720c */ /* 0x000fda0003f05300 */
[----:B0-234-:R-:W-:Y:S05]  /*4490*/  @!P0 BRA `(.L_x_92) ;  /* 0x0000000000288947 */ /* 0x01dfea0003800000 */
        /* <DEDUP_REMOVED lines=10> */
.L_x_92:
[-CC-:B------:R-:W-:Y:S01]  /*4540*/  SHF.R.U64 R67, R8, R0.reuse, R9.reuse ;  /* 0x0000000008437219 */ /* 0x180fe20000001209 */
[----:B------:R-:W0:Y:S01]  /*4550*/  LDC.64 R26, c[0x0][0x640] ;  /* 0x00019000ff1a7b82 */ /* 0x000e220000000a00 */
[----:B------:R-:W-:Y:S01]  /*4560*/  SHF.R.U32.HI R0, RZ, R0, R9 ;  /* 0x00000000ff007219 */ /* 0x000fe20000011609 */
[----:B------:R-:W-:Y:S01]  /*4570*/  ULDC UR4, c[0x0][0x150] ;  /* 0x0000540000047ab9 */ /* 0x000fe20000000800 */
[----:B------:R-:W-:Y:S02]  /*4580*/  IADD3 R3, P0, RZ, -R67, RZ ;  /* 0x80000043ff037210 */ /* 0x000fe40007f1e0ff */
[----:B------:R-:W-:-:S03]  /*4590*/  I2FP.F32.U32 R7, R12 ;  /* 0x0000000c00077245 */ /* 0x000fc60000201000 */
[----:B------:R-:W1:Y:S01]  /*45a0*/  LDC R6, c[0x0][0x618] ;  /* 0x00018600ff067b82 */ /* 0x000e620000000800 */
[----:B------:R-:W-:Y:S02]  /*45b0*/  IMAD.X R5, RZ, RZ, ~R0, P0 ;  /* 0x000000ffff057224 */ /* 0x000fe400000e0e00 */
[----:B------:R-:W-:Y:S01]  /*45c0*/  FMUL R7, R7, UR4 ;  /* 0x0000000407077c20 */ /* 0x000fe20008400000 */
[----:B------:R-:W-:Y:S01]  /*45d0*/  ULDC UR4, c[0x0][0x154] ;  /* 0x0000550000047ab9 */ /* 0x000fe20000000800 */
[-C--:B------:R-:W-:Y:S02]  /*45e0*/  IMAD R0, R5, R14.reuse, RZ ;  /* 0x0000000e05007224 */ /* 0x080fe400078e02ff */
[C---:B------:R-:W-:Y:S01]  /*45f0*/  IMAD.WIDE.U32 R4, R3.reuse, R14, R16 ;  /* 0x0000000e03047225 */ /* 0x040fe200078e0010 */
[----:B------:R-:W2:Y:S01]  /*4600*/  LDC R8, c[0x0][0x608] ;  /* 0x00018200ff087b82 */ /* 0x000ea20000000800 */
[----:B------:R-:W3:Y:S02]  /*4610*/  F2I.U32.TRUNC.NTZ R7, R7 ;  /* 0x0000000700077305 */ /* 0x000ee4000020f000 */
[----:B------:R-:W-:Y:S01]  /*4620*/  IMAD R3, R3, R15, R0 ;  /* 0x0000000f03037224 */ /* 0x000fe200078e0200 */
[----:B------:R-:W-:-:S03]  /*4630*/  I2FP.F32.U32 R0, R20 ;  /* 0x0000001400007245 */ /* 0x000fc60000201000 */
[----:B------:R-:W-:Y:S01]  /*4640*/  IMAD.IADD R3, R5, 0x1, R3 ;  /* 0x0000000105037824 */ /* 0x000fe200078e0203 */
[----:B------:R-:W4:Y:S01]  /*4650*/  LDC R11, c[0x0][0x658] ;  /* 0x00019600ff0b7b82 */ /* 0x000f220000000800 */
[----:B0-----:R-:W-:-:S04]  /*4660*/  ISETP.NE.U32.AND P0, PT, R26, RZ, PT ;  /* 0x000000ff1a00720c */ /* 0x001fc80003f05070 */
[----:B------:R-:W-:-:S03]  /*4670*/  ISETP.NE.AND.EX P0, PT, R27, RZ, PT, P0 ;  /* 0x000000ff1b00720c */ /* 0x000fc60003f05300 */
[----:B------:R-:W0:Y:S01]  /*4680*/  LDC R9, c[0x0][0x144] ;  /* 0x00005100ff097b82 */ /* 0x000e220000000800 */
[-C--:B-1----:R-:W-:Y:S01]  /*4690*/  SHF.R.U64 R10, R4, R6.reuse, R3 ;  /* 0x00000006040a7219 */ /* 0x082fe20000001203 */
[----:B---3--:R-:W-:Y:S01]  /*46a0*/  IMAD.MOV R7, RZ, RZ, -R7 ;  /* 0x000000ffff077224 */ /* 0x008fe200078e0a07 */
[----:B------:R-:W-:Y:S01]  /*46b0*/  SHF.R.U32.HI R3, RZ, R6, R3 ;  /* 0x00000006ff037219 */ /* 0x000fe20000011603 */
[----:B------:R-:W-:-:S04]  /*46c0*/  FMUL R6, R0, UR4 ;  /* 0x0000000400067c20 */ /* 0x000fc80008400000 */
[----:B------:R-:W1:Y:S01]  /*46d0*/  LDC R21, c[0x0][0x148] ;  /* 0x00005200ff157b82 */ /* 0x000e620000000800 */
[----:B------:R3:W0:Y:S01]  /*46e0*/  F2I.U32.TRUNC.NTZ R14, R6 ;  /* 0x00000006000e7305 */ /* 0x000622000020f000 */
[-CC-:B--2---:R-:W-:Y:S02]  /*46f0*/  SHF.R.U64 R13, R10, R8.reuse, R3.reuse ;  /* 0x000000080a0d7219 */ /* 0x184fe40000001203 */
[----:B------:R-:W-:-:S04]  /*4700*/  SHF.R.U32.HI R0, RZ, R8, R3 ;  /* 0x00000008ff007219 */ /* 0x000fc80000011603 */
[----:B-----5:R-:W2:Y:S01]  /*4710*/  LDC R24, c[0x0][0x648] ;  /* 0x00019200ff187b82 */ /* 0x020ea20000000800 */
[-CC-:B----4-:R-:W-:Y:S02]  /*4720*/  SHF.R.U64 R15, R13, R11.reuse, R0.reuse ;  /* 0x0000000b0d0f7219 */ /* 0x190fe40000001200 */
[----:B------:R-:W-:-:S03]  /*4730*/  SHF.R.U32.HI R5, RZ, R11, R0 ;  /* 0x0000000bff057219 */ /* 0x000fc60000011600 */
[----:B------:R-:W-:Y:S02]  /*4740*/  IMAD.MOV.U32 R4, RZ, RZ, R15 ;  /* 0x000000ffff047224 */ /* 0x000fe400078e000f */
[----:B------:R-:W4:Y:S01]  /*4750*/  LDC R28, c[0x0][0x638] ;  /* 0x00018e00ff1c7b82 */ /* 0x000f220000000800 */
[----:B0-----:R-:W-:-:S07]  /*4760*/  IMAD R25, R9, R7, R12 ;  /* 0x0000000709197224 */ /* 0x001fce00078e020c */
[----:B------:R-:W0:Y:S08]  /*4770*/  LDC R29, c[0x0][0x610] ;  /* 0x00018400ff1d7b82 */ /* 0x000e300000000800 */
[----:B------:R-:W0:Y:S01]  /*4780*/  LDC R30, c[0x0][0x600] ;  /* 0x00018000ff1e7b82 */ /* 0x000e220000000800 */
[----:B-123--:R-:W-:Y:S05]  /*4790*/  @!P0 BRA `(.L_x_93) ;  /* 0x0000000000288947 */ /* 0x00efea0003800000 */
        /* <DEDUP_REMOVED lines=10> */
.L_x_93:
[----:B------:R-:W-:Y:S01]  /*4840*/  ISETP.NE.AND P0, PT, R2, 0x1, PT ;  /* 0x000000010200780c */ /* 0x000fe20003f05270 */
[----:B------:R-:W-:Y:S01]  /*4850*/  IMAD.MOV R14, RZ, RZ, -R14 ;  /* 0x000000ffff0e7224 */ /* 0x000fe200078e0a0e */
[----:B------:R-:W-:Y:S02]  /*4860*/  SHF.R.U64 R3, R4, R24, R5 ;  /* 0x0000001804037219 */ /* 0x000fe40000001205 */
[----:B------:R-:W-:Y:S02]  /*4870*/  LOP3.LUT R0, R13, R64, RZ, 0xc0, !PT ;  /* 0x000000400d007212 */ /* 0x000fe400078ec0ff */
[----:B------:R-:W-:Y:S01]  /*4880*/  LOP3.LUT R10, R10, R63, RZ, 0xc0, !PT ;  /* 0x0000003f0a0a7212 */ /* 0x000fe200078ec0ff */
[----:B------:R-:W-:Y:S02]  /*4890*/  IMAD.MOV R4, RZ, RZ, -R3 ;  /* 0x000000ffff047224 */ /* 0x000fe400078e0a03 */
[----:B------:R-:W-:Y:S02]  /*48a0*/  IMAD R0, R59, R3, R0 ;  /* 0x000000033b007224 */ /* 0x000fe400078e0200 */
[----:B----4-:R-:W-:-:S02]  /*48b0*/  IMAD R3, R4, R28, R15 ;  /* 0x0000001c04037224 */ /* 0x010fc400078e020f */
[----:B------:R-:W-:Y:S02]  /*48c0*/  @P0 IMAD R25, R21, R14, R20 ;  /* 0x0000000e15190224 */ /* 0x000fe400078e0214 */
[----:B0-----:R-:W-:Y:S02]  /*48d0*/  IMAD R5, R3, R30, R10 ;  /* 0x0000001e03057224 */ /* 0x001fe400078e020a */
[----:B------:R-:W-:Y:S02]  /*48e0*/  IMAD R0, R0, R29, R25 ;  /* 0x0000001d00007224 */ /* 0x000fe400078e0219 */
[----:B------:R-:W-:-:S03]  /*48f0*/  IMAD.MOV.U32 R4, RZ, RZ, 0x1 ;  /* 0x00000001ff047424 */ /* 0x000fc600078e00ff */
[----:B------:R-:W-:Y:S02]  /*4900*/  SEL R68, R5, R0, !P0 ;  /* 0x0000000005447207 */ /* 0x000fe40004000000 */
[----:B------:R-:W-:Y:S02]  /*4910*/  PRMT R3, R4, 0x7610, R3 ;  /* 0x0000761004037816 */ /* 0x000fe40000000003 */
[----:B------:R-:W-:-:S07]  /*4920*/  SEL R0, R0, R5, !P0 ;  /* 0x0000000500007207 */ /* 0x000fce0004000000 */
.L_x_91:
[----:B------:R-:W-:Y:S01]  /*4930*/  UIADD3 UR42, UR43, UR42, URZ ;  /* 0x0000002a2b2a7290 */ /* 0x000fe2000fffe03f */
[----:B------:R-:W-:Y:S01]  /*4940*/  LOP3.LUT P0, RZ, R3, 0xff, RZ, 0xc0, !PT ;  /* 0x000000ff03ff7812 */ /* 0x000fe2000780c0ff */
[----:B------:R-:W-:Y:S02]  /*4950*/  IMAD.MOV.U32 R69, RZ, RZ, R0 ;  /* 0x000000ffff457224 */ /* 0x000fe400078e0000 */
[----:B------:R-:W-:Y:S02]  /*4960*/  USHF.R.U32.HI UR4, URZ, 0x1, UR42 ;  /* 0x000000013f047899 */ /* 0x000fe4000801162a */
[----:B------:R-:W-:Y:S02]  /*4970*/  UISETP.GT.U32.AND UP1, UPT, UR42, 0x1, UPT ;  /* 0x000000012a00788c */ /* 0x000fe4000bf24070 */
[----:B------:R-:W-:Y:S02]  /*4980*/  ULOP3.LUT UR4, UR4, 0x1, URZ, 0xc0, !UPT ;  /* 0x0000000104047892 */ /* 0x000fe4000f8ec03f */
[----:B------:R-:W-:-:S02]  /*4990*/  UISETP.LT.U32.AND UP1, UPT, UR43, 0x2, UP1 ;  /* 0x000000022b00788c */ /* 0x000fc40008f21070 */
[----:B------:R-:W-:Y:S02]  /*49a0*/  UISETP.NE.U32.AND UP0, UPT, UR4, 0x1, UPT ;  /* 0x000000010400788c */ /* 0x000fe4000bf05070 */
[----:B------:R-:W-:Y:S02]  /*49b0*/  USEL UR5, URZ, 0x1, !UP1 ;  /* 0x000000013f057887 */ /* 0x000fe4000c800000 */
[----:B------:R-:W-:Y:S02]  /*49c0*/  UISETP.GT.U32.AND UP0, UPT, UR43, 0x1, !UP0 ;  /* 0x000000012b00788c */ /* 0x000fe4000c704070 */
[----:B------:R-:W-:Y:S02]  /*49d0*/  ULOP3.LUT UR42, UR42, 0x1, URZ, 0xc0, !UPT ;  /* 0x000000012a2a7892 */ /* 0x000fe4000f8ec03f */
[----:B------:R-:W-:-:S04]  /*49e0*/  USEL UR4, URZ, 0x1, !UP0 ;  /* 0x000000013f047887 */ /* 0x000fc8000c000000 */
[----:B------:R-:W-:Y:S01]  /*49f0*/  ULOP3.LUT UR40, UR4, UR40, UR5, 0x96, !UPT ;  /* 0x0000002804287292 */ /* 0x000fe2000f8e9605 */
[----:B------:R-:W-:Y:S11]  /*4a00*/  @P0 BRA `(.L_x_94) ;  /* 0xffffffc400dc0947 */ /* 0x000ff6000383ffff */
[----:B------:R-:W-:Y:S05]  /*4a10*/  EXIT ;  /* 0x000000000000794d */ /* 0x000fea0003800000 */
.L_x_3:
        /* <DEDUP_REMOVED lines=26> */
.L_x_96:
[--C-:B------:R-:W-:Y:S01]  /*4bc0*/  SHF.R.U64 R14, R12, R20, R13.reuse ;  /* 0x000000140c0e7219 */ /* 0x100fe2000000120d */
[----:B------:R-:W0:Y:S01]  /*4bd0*/  LDC R24, c[0x0][0x618] ;  /* 0x00018600ff187b82 */ /* 0x000e220000000800 */
[----:B------:R-:W-:Y:S01]  /*4be0*/  I2FP.F32.U32 R8, R6 ;  /* 0x0000000600087245 */ /* 0x000fe20000201000 */
[----:B------:R-:W-:Y:S01]  /*4bf0*/  ULDC UR4, c[0x0][0x150] ;  /* 0x0000540000047ab9 */ /* 0x000fe20000000800 */
[----:B------:R-:W-:Y:S02]  /*4c00*/  SHF.R.U32.HI R7, RZ, R20, R13 ;  /* 0x00000014ff077219 */ /* 0x000fe4000001160d */
[----:B------:R-:W-:Y:S01]  /*4c10*/  IADD3 R11, P0, RZ, -R14, RZ ;  /* 0x8000000eff0b7210 */ /* 0x000fe20007f1e0ff */
[----:B------:R-:W-:Y:S01]  /*4c20*/  FMUL R13, R8, UR4 ;  /* 0x00000004080d7c20 */ /* 0x000fe20008400000 */
[----:B------:R-:W-:Y:S01]  /*4c30*/  ULDC UR4, c[0x0][0x154] ;  /* 0x0000550000047ab9 */ /* 0x000fe20000000800 */
[----:B------:R-:W1:Y:S02]  /*4c40*/  LDC.64 R26, c[0x0][0x640] ;  /* 0x00019000ff1a7b82 */ /* 0x000e640000000a00 */
[----:B------:R-:W-:-:S02]  /*4c50*/  IMAD.X R7, RZ, RZ, ~R7, P0 ;  /* 0x000000ffff077224 */ /* 0x000fc400000e0e07 */
[----:B------:R-:W2:Y:S01]  /*4c60*/  F2I.U32.TRUNC.NTZ R13, R13 ;  /* 0x0000000d000d7305 */ /* 0x000ea2000020f000 */
[----:B------:R-:W-:-:S03]  /*4c70*/  IMAD.WIDE.U32 R8, R11, R22, R16 ;  /* 0x000000160b087225 */ /* 0x000fc600078e0010 */
[----:B------:R-:W3:Y:S01]  /*4c80*/  LDC R15, c[0x0][0x144] ;  /* 0x00005100ff0f7b82 */ /* 0x000ee20000000800 */
[----:B------:R-:W-:-:S04]  /*4c90*/  IMAD R10, R7, R22, RZ ;  /* 0x00000016070a7224 */ /* 0x000fc800078e02ff */
[----:B------:R-:W-:Y:S02]  /*4ca0*/  IMAD R7, R11, R23, R10 ;  /* 0x000000170b077224 */ /* 0x000fe400078e020a */
[----:B------:R-:W-:Y:S01]  /*4cb0*/  IMAD.MOV.U32 R10, RZ, RZ, -0x1 ;  /* 0xffffffffff0a7424 */ /* 0x000fe200078e00ff */
[----:B------:R-:W4:Y:S01]  /*4cc0*/  LDC R20, c[0x0][0x608] ;  /* 0x00018200ff147b82 */ /* 0x000f220000000800 */
[----:B------:R-:W-:Y:S01]  /*4cd0*/  IMAD.IADD R7, R9, 0x1, R7 ;  /* 0x0000000109077824 */ /* 0x000fe200078e0207 */
[----:B------:R-:W-:-:S04]  /*4ce0*/  I2FP.F32.U32 R9, R3 ;  /* 0x0000000300097245 */ /* 0x000fc80000201000 */
[-C--:B0-----:R-:W-:Y:S01]  /*4cf0*/  SHF.R.U64 R12, R8, R24.reuse, R7 ;  /* 0x00000018080c7219 */ /* 0x081fe20000001207 */
[----:B--2---:R-:W-:Y:S01]  /*4d00*/  IMAD.MOV R8, RZ, RZ, -R13 ;  /* 0x000000ffff087224 */ /* 0x004fe200078e0a0d */
[----:B------:R-:W0:Y:S01]  /*4d10*/  LDC R11, c[0x0][0x658] ;  /* 0x00019600ff0b7b82 */ /* 0x000e220000000800 */
[----:B-1----:R-:W-:Y:S01]  /*4d20*/  ISETP.NE.U32.AND P0, PT, R26, RZ, PT ;  /* 0x000000ff1a00720c */ /* 0x002fe20003f05070 */
[----:B------:R-:W-:Y:S01]  /*4d30*/  FMUL R9, R9, UR4 ;  /* 0x0000000409097c20 */ /* 0x000fe20008400000 */
[----:B------:R-:W-:Y:S02]  /*4d40*/  SHF.R.U32.HI R7, RZ, R24, R7 ;  /* 0x00000018ff077219 */ /* 0x000fe40000011607 */
[----:B------:R-:W-:-:S03]  /*4d50*/  ISETP.NE.AND.EX P0, PT, R27, RZ, PT, P0 ;  /* 0x000000ff1b00720c */ /* 0x000fc60003f05300 */
[----:B------:R-:W1:Y:S01]  /*4d60*/  LDC R22, c[0x0][0x148] ;  /* 0x00005200ff167b82 */ /* 0x000e620000000800 */
[----:B---3--:R-:W-:Y:S02]  /*4d70*/  IMAD R23, R15, R8, R6 ;  /* 0x000000080f177224 */ /* 0x008fe400078e0206 */
[----:B------:R-:W-:-:S05]  /*4d80*/  IMAD.MOV.U32 R8, RZ, RZ, 0x1 ;  /* 0x00000001ff087424 */ /* 0x000fca00078e00ff */
[----:B------:R-:W2:Y:S01]  /*4d90*/  LDC R21, c[0x0][0x600] ;  /* 0x00018000ff157b82 */ /* 0x000ea20000000800 */
[-CC-:B----4-:R-:W-:Y:S02]  /*4da0*/  SHF.R.U64 R15, R12, R20.reuse, R7.reuse ;  /* 0x000000140c0f7219 */ /* 0x190fe40000001207 */
[----:B------:R-:W-:Y:S02]  /*4db0*/  SHF.R.U32.HI R6, RZ, R20, R7 ;  /* 0x00000014ff067219 */ /* 0x000fe40000011607 */
[----:B------:R3:W4:Y:S03]  /*4dc0*/  F2I.U32.TRUNC.NTZ R20, R9 ;  /* 0x0000000900147305 */ /* 0x000726000020f000 */
[----:B------:R-:W1:Y:S01]  /*4dd0*/  LDC R25, c[0x0][0x648] ;  /* 0x00019200ff197b82 */ /* 0x000e620000000800 */
[-C--:B0-----:R-:W-:Y:S02]  /*4de0*/  SHF.R.U64 R19, R15, R11.reuse, R6 ;  /* 0x0000000b0f137219 */ /* 0x081fe40000001206 */
[----:B------:R-:W-:-:S02]  /*4df0*/  SHF.L.U32 R10, R10, R11, RZ ;  /* 0x0000000b0a0a7219 */ /* 0x000fc400000006ff */
[-C--:B------:R-:W-:Y:S01]  /*4e00*/  SHF.R.U32.HI R7, RZ, R11.reuse, R6 ;  /* 0x0000000bff077219 */ /* 0x080fe20000011606 */
[----:B------:R-:W-:Y:S01]  /*4e10*/  IMAD.MOV.U32 R6, RZ, RZ, R19 ;  /* 0x000000ffff067224 */ /* 0x000fe200078e0013 */
[----:B------:R-:W-:Y:S01]  /*4e20*/  SHF.L.U32 R24, R8, R11, RZ ;  /* 0x0000000b08187219 */ /* 0x000fe200000006ff */
[----:B------:R-:W0:Y:S01]  /*4e30*/  LDC R28, c[0x0][0x638] ;  /* 0x00018e00ff1c7b82 */ /* 0x000e220000000800 */
[----:B------:R-:W-:-:S07]  /*4e40*/  LOP3.LUT R30, RZ, R10, RZ, 0x33, !PT ;  /* 0x0000000aff1e7212 */ /* 0x000fce00078e33ff */
[----:B------:R-:W0:Y:S01]  /*4e50*/  LDC R29, c[0x0][0x610] ;  /* 0x00018400ff1d7b82 */ /* 0x000e220000000800 */
[----:B---34-:R-:W-:Y:S05]  /*4e60*/  @!P0 BRA `(.L_x_97) ;  /* 0x0000000000288947 */ /* 0x018fea0003800000 */
[----:B------:R-:W3:Y:S02]  /*4e70*/  LDC R6, c[0x0][0x64c] ;  /* 0x00019300ff067b82 */ /* 0x000ee40000000800 */
[----:B---3--:R-:W-:-:S05]  /*4e80*/  IADD3 R11, P0, R19, R6, RZ ;  /* 0x00000006130b7210 */ /* 0x008fca0007f1e0ff */
        /* <DEDUP_REMOVED lines=8> */
.L_x_97:
[----:B------:R-:W-:Y:S01]  /*4f10*/  ISETP.NE.AND P0, PT, R2, 0x1, PT ;  /* 0x000000010200780c */ /* 0x000fe20003f05270 */
[----:B--2---:R-:W-:Y:S01]  /*4f20*/  VIADD R9, R21, 0xffffffff ;  /* 0xffffffff15097836 */ /* 0x004fe20000000000 */
[----:B-1----:R-:W-:Y:S01]  /*4f30*/  SHF.R.U64 R7, R6, R25, R7 ;  /* 0x0000001906077219 */ /* 0x002fe20000001207 */
[----:B------:R-:W-:Y:S01]  /*4f40*/  IMAD.MOV R20, RZ, RZ, -R20 ;  /* 0x000000ffff147224 */ /* 0x000fe200078e0a14 */
[----:B------:R-:W-:Y:S02]  /*4f50*/  LOP3.LUT R6, R15, R30, RZ, 0xc0, !PT ;  /* 0x0000001e0f067212 */ /* 0x000fe400078ec0ff */
[----:B------:R-:W-:Y:S01]  /*4f60*/  LOP3.LUT R12, R12, R9, RZ, 0xc0, !PT ;  /* 0x000000090c0c7212 */ /* 0x000fe200078ec0ff */
[----:B------:R-:W-:Y:S02]  /*4f70*/  IMAD.MOV R8, RZ, RZ, -R7 ;  /* 0x000000ffff087224 */ /* 0x000fe400078e0a07 */
[----:B------:R-:W-:Y:S02]  /*4f80*/  IMAD R6, R24, R7, R6 ;  /* 0x0000000718067224 */ /* 0x000fe400078e0206 */
[----:B------:R-:W-:-:S02]  /*4f90*/  IMAD.MOV.U32 R9, RZ, RZ, 0x1 ;  /* 0x00000001ff097424 */ /* 0x000fc400078e00ff */
[----:B------:R-:W-:Y:S02]  /*4fa0*/  @P0 IMAD R23, R22, R20, R3 ;  /* 0x0000001416170224 */ /* 0x000fe400078e0203 */
[----:B0-----:R-:W-:Y:S02]  /*4fb0*/  IMAD R3, R8, R28, R19 ;  /* 0x0000001c08037224 */ /* 0x001fe400078e0213 */
[----:B------:R-:W-:Y:S02]  /*4fc0*/  IMAD R13, R6, R29, R23 ;  /* 0x0000001d060d7224 */ /* 0x000fe400078e0217 */
[----:B------:R-:W-:Y:S02]  /*4fd0*/  IMAD R6, R3, R21, R12 ;  /* 0x0000001503067224 */ /* 0x000fe400078e020c */
[----:B------:R-:W-:-:S03]  /*4fe0*/  IMAD.MOV.U32 R8, RZ, RZ, R14 ;  /* 0x000000ffff087224 */ /* 0x000fc600078e000e */
[----:B------:R-:W-:Y:S02]  /*4ff0*/  SEL R20, R6, R13, !P0 ;  /* 0x0000000d06147207 */ /* 0x000fe40004000000 */
[----:B------:R-:W-:-:S07]  /*5000*/  SEL R13, R13, R6, !P0 ;  /* 0x000000060d0d7207 */ /* 0x000fce0004000000 */
.L_x_95:
[----:B------:R-:W-:-:S08]  /*5010*/  NOP ;  /* 0x0000000000007918 */ /* 0x000fd00000000000 */
[----:B------:R-:W0:-:S00]  /*5020*/  USETMAXREG.DEALLOC.CTAPOOL 0x28 ;  /* 0x00000028000079c8 */ /* 0x000e0000080e0500 */
[----:B0-----:R-:W-:-:S13]  /*5030*/  ISETP.NE.AND P0, PT, R0, RZ, PT ;  /* 0x000000ff0000720c */ /* 0x001fda0003f05270 */
[----:B------:R-:W-:Y:S05]  /*5040*/  @P0 EXIT ;  /* 0x000000000000094d */ /* 0x000fea0003800000 */
[----:B------:R-:W-:Y:S01]  /*5050*/  LOP3.LUT P0, RZ, R9, 0xff, RZ, 0xc0, !PT ;  /* 0x000000ff09ff7812 */ /* 0x000fe2000780c0ff */
[----:B------:R-:W-:Y:S02]  /*5060*/  IMAD.MOV.U32 R0, RZ, RZ, 0x1 ;  /* 0x00000001ff007424 */ /* 0x000fe400078e00ff */
[----:B------:R-:W-:-:S10]  /*5070*/  IMAD.MOV.U32 R3, RZ, RZ, RZ ;  /* 0x000000ffff037224 */ /* 0x000fd400078e00ff */
[----:B------:R-:W-:Y:S05]  /*5080*/  @!P0 BRA `(.L_x_98) ;  /* 0x0000000c004c8947 */ /* 0x000fea0003800000 */
[----:B------:R-:W0:Y:S01]  /*5090*/  LDC R0, c[0x0][0x28c] ;  /* 0x0000a300ff007b82 */ /* 0x000e220000000800 */
[----:B------:R-:W-:Y:S01]  /*50a0*/  LOP3.LUT P0, RZ, R4, 0x1f, RZ, 0xc0, !PT ;  /* 0x0000001f04ff7812 */ /* 0x000fe2000780c0ff */
[----:B------:R-:W-:Y:S01]  /*50b0*/  ULDC UR5, c[0x0][0x658] ;  /* 0x0001960000057ab9 */ /* 0x000fe20000000800 */
[----:B------:R-:W-:Y:S01]  /*50c0*/  UMOV UR6, 0xffffffff ;  /* 0xffffffff00067882 */ /* 0x000fe20000000000 */
[----:B------:R-:W-:Y:S01]  /*50d0*/  BSSY B0, `(.L_x_98) ;  /* 0x00000ce000007945 */ /* 0x000fe20003800000 */
[----:B------:R-:W-:Y:S01]  /*50e0*/  USHF.L.U32 UR6, UR6, UR5, URZ ;  /* 0x0000000506067299 */ /* 0x000fe2000800063f */
[C---:B------:R-:W-:Y:S01]  /*50f0*/  ISETP.NE.AND P2, PT, R5.reuse, RZ, PT ;  /* 0x000000ff0500720c */ /* 0x040fe20003f45270 */
[----:B------:R-:W-:Y:S01]  /*5100*/  IMAD.MOV.U32 R11, RZ, RZ, 0x1 ;  /* 0x00000001ff0b7424 */ /* 0x000fe200078e00ff */
[----:B------:R-:W-:Y:S01]  /*5110*/  ISETP.NE.OR P0, PT, R5, RZ, !P0 ;  /* 0x000000ff0500720c */ /* 0x000fe20004705670 */
[----:B------:R-:W-:Y:S01]  /*5120*/  ULDC UR4, c[0x0][0x600] ;  /* 0x0001800000047ab9 */ /* 0x000fe20000000800 */
[----:B------:R-:W-:Y:S01]  /*5130*/  LOP3.LUT R19, R18, 0x2, RZ, 0xfc, !PT ;  /* 0x0000000212137812 */ /* 0x000fe200078efcff */
[----:B------:R-:W-:Y:S01]  /*5140*/  UMOV UR7, 0x1 ;  /* 0x0000000100077882 */ /* 0x000fe20000000000 */
[----:B------:R-:W-:-:S02]  /*5150*/  UIADD3 UR4, UR4, -0x1, URZ ;  /* 0xffffffff04047890 */ /* 0x000fc4000fffe03f */
[----:B------:R-:W-:Y:S02]  /*5160*/  USHF.L.U32 UR5, UR7, UR5, URZ ;  /* 0x0000000507057299 */ /* 0x000fe4000800063f */
[----:B------:R-:W-:Y:S01]  /*5170*/  ULOP3.LUT UR13, URZ, UR6, URZ, 0x33, !UPT ;  /* 0x000000063f0d7292 */ /* 0x000fe2000f8e333f */
[----:B------:R-:W-:Y:S01]  /*5180*/  ULDC.64 UR22, c[0x0][0x198] ;  /* 0x0000660000167ab9 */ /* 0x000fe20000000a00 */
[----:B0-----:R-:W-:-:S05]  /*5190*/  VIADD R0, R0, 0x7f ;  /* 0x0000007f00007836 */ /* 0x001fca0000000000 */
[----:B------:R-:W-:-:S04]  /*51a0*/  SHF.R.S32.HI R3, RZ, 0x1f, R0 ;  /* 0x0000001fff037819 */ /* 0x000fc80000011400 */
[----:B------:R-:W-:Y:S01]  /*51b0*/  LEA.HI R3, R3, R0, RZ, 0x7 ;  /* 0x0000000003037211 */ /* 0x000fe200078f38ff */
[----:B------:R-:W-:-:S03]  /*51c0*/  IMAD.MOV.U32 R0, RZ, RZ, 0x1 ;  /* 0x00000001ff007424 */ /* 0x000fc600078e00ff */
[----:B------:R-:W-:Y:S01]  /*51d0*/  SHF.R.S32.HI R12, RZ, 0x7, R3 ;  /* 0x00000007ff0c7819 */ /* 0x000fe20000011403 */
[----:B------:R-:W-:-:S04]  /*51e0*/  IMAD.MOV.U32 R3, RZ, RZ, RZ ;  /* 0x000000ffff037224 */ /* 0x000fc800078e00ff */
[----:B------:R-:W-:-:S07]  /*51f0*/  VIADD R10, R12, 0x1 ;  /* 0x000000010c0a7836 */ /* 0x000fce0000000000 */
.L_x_110:
[----:B------:R-:W-:-:S03]  /*5200*/  UMOV UR6, 0xffffffff ;  /* 0xffffffff00067882 */ /* 0x000fc60000000000 */
[----:B------:R-:W-:Y:S05]  /*5210*/  BRA.DIV UR6, `(.L_x_99) ;  /* 0x0000000e068c7947 */ /* 0x000fea000b800000 */
[----:B------:R-:W-:-:S13]  /*5220*/  ELECT P6, URZ, PT ;  /* 0x00000000003f782f */ /* 0x000fda00038c0000 */
.L_x_119:
[----:B------:R-:W0:Y:S01]  /*5230*/  LDC R4, c[0x0][0x28c] ;  /* 0x0000a300ff047b82 */ /* 0x000e220000000800 */
[----:B------:R-:W-:Y:S01]  /*5240*/  BSSY B1, `(.L_x_100) ;  /* 0x0000043000017945 */ /* 0x000fe20003800000 */
[----:B0-----:R-:W-:-:S13]  /*5250*/  ISETP.LT.OR P6, PT, R4, 0x1, !P6 ;  /* 0x000000010400780c */ /* 0x001fda00077c1670 */
[----:B------:R-:W-:Y:S05]  /*5260*/  @P6 BRA `(.L_x_101) ;  /* 0x0000000400006947 */ /* 0x000fea0003800000 */
[----:B------:R-:W-:Y:S02]  /*5270*/  IMAD.SHL.U32 R13, R13, 0x80, RZ ;  /* 0x000000800d0d7824 */ /* 0x000fe400078e00ff */
[----:B------:R-:W-:Y:S02]  /*5280*/  IMAD.SHL.U32 R20, R20, 0x40, RZ ;  /* 0x0000004014147824 */ /* 0x000fe400078e00ff */
[----:B------:R-:W-:Y:S02]  /*5290*/  IMAD.MOV.U32 R21, RZ, RZ, RZ ;  /* 0x000000ffff157224 */ /* 0x000fe400078e00ff */
[----:B------:R-:W-:Y:S02]  /*52a0*/  IMAD.MOV.U32 R4, RZ, RZ, R10 ;  /* 0x000000ffff047224 */ /* 0x000fe400078e000a */
[----:B------:R-:W-:Y:S02]  /*52b0*/  IMAD.MOV.U32 R5, RZ, RZ, R0 ;  /* 0x000000ffff057224 */ /* 0x000fe400078e0000 */
[----:B------:R-:W-:-:S07]  /*52c0*/  IMAD.MOV.U32 R6, RZ, RZ, R3 ;  /* 0x000000ffff067224 */ /* 0x000fce00078e0003 */
.L_x_105:
[----:B------:R-:W0:Y:S01]  /*52d0*/  S2R R14, SR_CgaCtaId ;  /* 0x00000000000e7919 */ /* 0x000e220000008800 */
[----:B------:R-:W-:Y:S01]  /*52e0*/  MOV R7, 0x400 ;  /* 0x0000040000077802 */ /* 0x000fe20000000f00 */
[----:B------:R-:W1:Y:S03]  /*52f0*/  @!P2 LDC R9, c[0x0][0x500] ;  /* 0x00014000ff09ab82 */ /* 0x000e660000000800 */
[----:B0-----:R-:W-:Y:S02]  /*5300*/  LEA R15, R14, R7, 0x18 ;  /* 0x000000070e0f7211 */ /* 0x001fe400078ec0ff */
[----:B------:R-:W-:-:S03]  /*5310*/  SHF.L.U32 R7, R5, 0x1f, RZ ;  /* 0x0000001f05077819 */ /* 0x000fc600000006ff */
[----:B------:R-:W-:-:S04]  /*5320*/  IMAD R14, R6, 0x8, R15 ;  /* 0x00000008060e7824 */ /* 0x000fc800078e020f */
[----:B------:R-:W0:Y:S02]  /*5330*/  SYNCS.PHASECHK.TRANS64.TRYWAIT P1, [R14+URZ+0x10], R7 ;  /* 0x000010070e0075a7 */ /* 0x000e24000802017f */
[----:B01----:R-:W-:Y:S05]  /*5340*/  @!P1 BRA `(.L_x_102) ;  /* 0x0000000c00609947 */ /* 0x003fea0003800000 */
.L_x_120:
[----:B0-----:R-:W-:Y:S01]  /*5350*/  PRMT R7, R19, 0x9910, RZ ;  /* 0x0000991013077816 */ /* 0x001fe200000000ff */
[----:B------:R0:W-:Y:S03]  /*5360*/  @!P2 SYNCS.ARRIVE.TRANS64 RZ, [R14+URZ], R9 ;  /* 0x000000090effa9a7 */ /* 0x0001e6000800003f */
[----:B------:R-:W-:-:S13]  /*5370*/  ISETP.NE.AND P1, PT, R7, 0x2, PT ;  /* 0x000000020700780c */ /* 0x000fda0003f25270 */
[----:B0-----:R-:W-:Y:S05]  /*5380*/  @P1 BRA `(.L_x_103) ;  /* 0x0000000000041947 */ /* 0x001fea0003800000 */
[----:B------:R-:W-:Y:S01]  /*5390*/  BPT.TRAP 0x1 ;  /* 0x000000040000795c */ /* 0x000fe20000300000 */
.L_x_103:
[----:B------:R-:W-:Y:S05]  /*53a0*/  @P0 BRA `(.L_x_104) ;  /* 0x0000000000040947 */ /* 0x000fea0003800000 */
[----:B------:R-:W-:Y:S01]  /*53b0*/  BPT.TRAP 0x1 ;  /* 0x000000040000795c */ /* 0x000fe20000300000 */
.L_x_104:
[C-C-:B------:R-:W-:Y:S01]  /*53c0*/  IMAD R7, R6.reuse, 0x8000, R15.reuse ;  /* 0x0000800006077824 */ /* 0x140fe200078e020f */
[----:B------:R-:W-:Y:S01]  /*53d0*/  R2UR UR34, R21 ;  /* 0x00000000152272ca */ /* 0x000fe200000e0000 */
[----:B------:R-:W-:Y:S01]  /*53e0*/  IMAD R15, R6, 0x4000, R15 ;  /* 0x00004000060f7824 */ /* 0x000fe200078e020f */
[----:B------:R-:W-:Y:S01]  /*53f0*/  R2UR UR33, R14 ;  /* 0x000000000e2172ca */ /* 0x000fe200000e0000 */
[----:B------:R-:W-:Y:S01]  /*5400*/  VIADD R4, R4, 0xffffffff ;  /* 0xffffffff04047836 */ /* 0x000fe20000000000 */
[----:B------:R-:W-:Y:S01]  /*5410*/  R2UR UR24, R7 ;  /* 0x00000000071872ca */ /* 0x000fe200000e0000 */
[----:B------:R-:W-:Y:S01]  /*5420*/  UIADD3 UR6, UP0, UR22, 0xf0, URZ ;  /* 0x000000f016067890 */ /* 0x000fe2000ff1e03f */
[----:B------:R-:W-:Y:S01]  /*5430*/  R2UR UR8, R15 ;  /* 0x000000000f0872ca */ /* 0x000fe200000e0000 */
[----:B------:R-:W-:Y:S01]  /*5440*/  UIADD3 UR30, UP1, UR22, 0x1f0, URZ ;  /* 0x000001f0161e7890 */ /* 0x000fe2000ff3e03f */
[----:B------:R-:W-:Y:S01]  /*5450*/  R2UR UR36, R8 ;  /* 0x00000000082472ca */ /* 0x000fe200000e0000 */
[----:B------:R-:W-:Y:S01]  /*5460*/  UIADD3.X UR7, URZ, UR23, URZ, UP0, !UPT ;  /* 0x000000173f077290 */ /* 0x000fe200087fe43f */
[----:B------:R-:W-:Y:S01]  /*5470*/  R2UR UR35, R13 ;  /* 0x000000000d2372ca */ /* 0x000fe200000e0000 */
[----:B------:R-:W-:Y:S01]  /*5480*/  UIADD3.X UR31, URZ, UR23, URZ, UP1, !UPT ;  /* 0x000000173f1f7290 */ /* 0x000fe20008ffe43f */
[----:B------:R-:W-:Y:S01]  /*5490*/  R2UR UR19, R20 ;  /* 0x00000000141372ca */ /* 0x000fe200000e0000 */
[----:B------:R-:W-:Y:S01]  /*54a0*/  UIADD3 UR26, UR34, 0x40, URZ ;  /* 0x00000040221a7890 */ /* 0x000fe2000fffe03f */
[----:B------:R-:W-:Y:S01]  /*54b0*/  ISETP.GT.AND P3, PT, R4, 0x1, PT ;  /* 0x000000010400780c */ /* 0x000fe20003f64270 */
[----:B------:R-:W-:Y:S01]  /*54c0*/  VIADD R6, R6, 0x1 ;  /* 0x0000000106067836 */ /* 0x000fe20000000000 */
[----:B------:R-:W-:Y:S01]  /*54d0*/  UMOV UR14, 0x0 ;  /* 0x00000000000e7882 */ /* 0x000fe20000000000 */
[----:B------:R-:W-:Y:S01]  /*54e0*/  UIADD3 UR32, UR24, 0x100, URZ ;  /* 0x0000010018207890 */ /* 0x000fe2000fffe03f */
[----:B------:R-:W-:Y:S01]  /*54f0*/  VIADD R21, R21, 0x80 ;  /* 0x0000008015157836 */ /* 0x000fe20000000000 */
[----:B------:R-:W-:Y:S01]  /*5500*/  UIADD3 UR24, UR24, 0x4100, URZ ;  /* 0x0000410018187890 */ /* 0x000fe2000fffe03f */
[----:B------:R-:W-:Y:S01]  /*5510*/  ISETP.NE.AND P1, PT, R6, 0x2, PT ;  /* 0x000000020600780c */ /* 0x000fe20003f25270 */
[----:B------:R-:W-:-:S02]  /*5520*/  UIADD3 UR16, UR8, 0x10100, URZ ;  /* 0x0001010008107890 */ /* 0x000fc4000fffe03f */
[----:B------:R-:W-:Y:S01]  /*5530*/  UIADD3 UR8, UR8, 0x12100, URZ ;  /* 0x0001210008087890 */ /* 0x000fe2000fffe03f */
[----:B------:R-:W-:Y:S01]  /*5540*/  SEL R14, RZ, 0x1, P1 ;  /* 0x00000001ff0e7807 */ /* 0x000fe20000800000 */
[----:B------:R-:W-:Y:S01]  /*5550*/  UMOV UR15, 0x10000000 ;  /* 0x10000000000f7882 */ /* 0x000fe20000000000 */
[----:B------:R-:W-:Y:S01]  /*5560*/  UMOV UR25, UR33 ;  /* 0x0000002100197c82 */ /* 0x000fe20008000000 */
[----:B------:R-:W-:Y:S01]  /*5570*/  UMOV UR28, UR36 ;  /* 0x00000024001c7c82 */ /* 0x000fe20008000000 */
[----:B------:R-:W-:Y:S01]  /*5580*/  UMOV UR27, UR35 ;  /* 0x00000023001b7c82 */ /* 0x000fe20008000000 */
[----:B------:R-:W-:Y:S01]  /*5590*/  UMOV UR17, UR33 ;  /* 0x0000002100117c82 */ /* 0x000fe20008000000 */
[----:B------:R-:W-:Y:S01]  /*55a0*/  UMOV UR18, UR34 ;  /* 0x0000002200127c82 */ /* 0x000fe20008000000 */
[----:B------:R-:W-:Y:S01]  /*55b0*/  UMOV UR20, UR36 ;  /* 0x0000002400147c82 */ /* 0x000fe20008000000 */
[----:B------:R0:W-:Y:S01]  /*55c0*/  UTMALDG.3D [UR32], [UR6], desc[UR14] ;  /* 0x00000e20060075b4 */ /* 0x0001e20008011000 */
[----:B------:R-:W-:Y:S01]  /*55d0*/  UMOV UR9, UR33 ;  /* 0x0000002100097c82 */ /* 0x000fe20008000000 */
[----:B------:R-:W-:Y:S01]  /*55e0*/  UMOV UR11, UR19 ;  /* 0x00000013000b7c82 */ /* 0x000fe20008000000 */
[----:B------:R-:W-:Y:S01]  /*55f0*/  UMOV UR12, UR36 ;  /* 0x00000024000c7c82 */ /* 0x000fe20008000000 */
[----:B------:R-:W-:Y:S01]  /*5600*/  UMOV UR10, UR26 ;  /* 0x0000001a000a7c82 */ /* 0x000fe20008000000 */
[----:B------:R-:W-:-:S02]  /*5610*/  LOP3.LUT R5, R5, R14, RZ, 0x3c, !PT ;  /* 0x0000000e05057212 */ /* 0x000fc400078e3cff */
[----:B------:R-:W-:Y:S01]  /*5620*/  SEL R6, R6, RZ, P1 ;  /* 0x000000ff06067207 */ /* 0x000fe20000800000 */
[----:B------:R0:W-:Y:S01]  /*5630*/  UTMALDG.3D [UR24], [UR6], desc[UR14] ;  /* 0x00000e18060075b4 */ /* 0x0001e20008011000 */
[----:B------:R0:W-:Y:S01]  /*5640*/  UTMALDG.3D [UR16], [UR30], desc[UR14] ;  /* 0x00000e101e0075b4 */ /* 0x0001e20008011000 */
[----:B------:R0:W-:Y:S02]  /*5650*/  UTMALDG.3D [UR8], [UR30], desc[UR14] ;  /* 0x00000e081e0075b4 */ /* 0x0001e40008011000 */
[----:B0-----:R-:W-:Y:S05]  /*5660*/  @P3 BRA `(.L_x_105) ;  /* 0xfffffffc00183947 */ /* 0x001fea000383ffff */
.L_x_101:
[----:B------:R-:W-:Y:S05]  /*5670*/  BSYNC B1 ;  /* 0x0000000000017941 */ /* 0x000fea0003800000 */
.L_x_100:
[----:B------:R-:W-:Y:S01]  /*5680*/  LOP3.LUT P3, RZ, R11, 0xff, RZ, 0xc0, !PT ;  /* 0x000000ff0bff7812 */ /* 0x000fe2000786c0ff */
[----:B------:R-:W-:Y:S01]  /*5690*/  IMAD.IADD R3, R12, 0x1, R3 ;  /* 0x000000010c037824 */ /* 0x000fe200078e0203 */
[----:B------:R-:W-:Y:S01]  /*56a0*/  IADD3 R16, P4, R16, UR38, RZ ;  /* 0x0000002610107c10 */ /* 0x000fe2000ff9e0ff */
[----:B------:R-:W-:Y:S01]  /*56b0*/  ULDC.64 UR6, c[0x0][0x650] ;  /* 0x0001940000067ab9 */ /* 0x000fe20000000a00 */
[----:B------:R-:W-:Y:S01]  /*56c0*/  BSSY B1, `(.L_x_106) ;  /* 0x000006c000017945 */ /* 0x000fe20003800000 */
[----:B------:R-:W-:Y:S01]  /*56d0*/  IMAD.MOV.U32 R13, RZ, RZ, -0x1 ;  /* 0xffffffffff0d7424 */ /* 0x000fe200078e00ff */
[----:B------:R-:W-:Y:S01]  /*56e0*/  ISETP.GT.U32.AND P1, PT, R3, 0x1, PT ;  /* 0x000000010300780c */ /* 0x000fe20003f24070 */
[----:B------:R-:W-:Y:S01]  /*56f0*/  IMAD.MOV.U32 R20, RZ, RZ, -0x1 ;  /* 0xffffffffff147424 */ /* 0x000fe200078e00ff */
[----:B------:R-:W-:Y:S01]  /*5700*/  SHF.R.U32.HI R4, RZ, 0x1, R3 ;  /* 0x00000001ff047819 */ /* 0x000fe20000011603 */
[----:B------:R-:W-:Y:S01]  /*5710*/  IMAD.MOV.U32 R8, RZ, RZ, -0x1 ;  /* 0xffffffffff087424 */ /* 0x000fe200078e00ff */
[----:B------:R-:W-:-:S02]  /*5720*/  ISETP.LT.U32.AND P1, PT, R12, 0x2, P1 ;  /* 0x000000020c00780c */ /* 0x000fc40000f21070 */
[----:B------:R-:W-:Y:S01]  /*5730*/  IADD3.X R17, R17, UR41, RZ, P4, !PT ;  /* 0x0000002911117c10 */ /* 0x000fe2000a7fe4ff */
[----:B------:R-:W0:Y:S01]  /*5740*/  @P3 S2R R6, SR_CgaCtaId ;  /* 0x0000000000063919 */ /* 0x000e220000008800 */
[----:B------:R-:W-:Y:S02]  /*5750*/  @P3 MOV R5, 0x400 ;  /* 0x0000040000053802 */ /* 0x000fe40000000f00 */
[----:B------:R-:W-:Y:S02]  /*5760*/  ISETP.GE.U32.AND P4, PT, R16, UR6, PT ;  /* 0x0000000610007c0c */ /* 0x000fe4000bf86070 */
[----:B------:R-:W-:Y:S02]  /*5770*/  LOP3.LUT R4, R4, 0x1, RZ, 0xc0, !PT ;  /* 0x0000000104047812 */ /* 0x000fe400078ec0ff */
[----:B------:R-:W-:Y:S02]  /*5780*/  LOP3.LUT R3, R3, 0x1, RZ, 0xc0, !PT ;  /* 0x0000000103037812 */ /* 0x000fe400078ec0ff */
[----:B------:R-:W-:-:S02]  /*5790*/  PRMT R11, RZ, 0x7610, R11 ;  /* 0x00007610ff0b7816 */ /* 0x000fc4000000000b */
[----:B0-----:R-:W-:-:S04]  /*57a0*/  @P3 LEA R5, R6, R5, 0x18 ;  /* 0x0000000506053211 */ /* 0x001fc800078ec0ff */
[----:B------:R0:W-:Y:S01]  /*57b0*/  @P3 SYNCS.ARRIVE.TRANS64.A1T0 RZ, [R5+URZ+0x38], RZ ;  /* 0x000038ff05ff39a7 */ /* 0x0001e2000810003f */
[----:B------:R-:W-:-:S04]  /*57c0*/  ISETP.NE.U32.AND P3, PT, R4, 0x1, PT ;  /* 0x000000010400780c */ /* 0x000fc80003f65070 */
[----:B------:R-:W-:Y:S02]  /*57d0*/  ISETP.GT.U32.AND P3, PT, R12, 0x1, !P3 ;  /* 0x000000010c00780c */ /* 0x000fe40005f64070 */
[----:B0-----:R-:W-:Y:S02]  /*57e0*/  SEL R5, RZ, 0x1, !P1 ;  /* 0x00000001ff057807 */ /* 0x001fe40004800000 */
[----:B------:R-:W-:Y:S02]  /*57f0*/  ISETP.GE.U32.AND.EX P1, PT, R17, UR7, PT, P4 ;  /* 0x0000000711007c0c */ /* 0x000fe4000bf26140 */
[----:B------:R-:W-:-:S04]  /*5800*/  SEL R4, RZ, 0x1, !P3 ;  /* 0x00000001ff047807 */ /* 0x000fc80005800000 */
[----:B------:R-:W-:Y:S02]  /*5810*/  LOP3.LUT R0, R4, R0, R5, 0x96, !PT ;  /* 0x0000000004007212 */ /* 0x000fe400078e9605 */
[----:B------:R-:W-:-:S05]  /*5820*/  PRMT R4, RZ, 0x7610, R4 ;  /* 0x00007610ff047816 */ /* 0x000fca0000000004 */
[----:B------:R-:W-:Y:S05]  /*5830*/  @P1 BRA `(.L_x_107) ;  /* 0x0000000400501947 */ /* 0x000fea0003800000 */
[----:B------:R-:W-:Y:S01]  /*5840*/  ULDC.64 UR6, c[0x0][0x628] ;  /* 0x00018a0000067ab9 */ /* 0x000fe20000000a00 */
[----:B------:R-:W0:Y:S01]  /*5850*/  S2R R14, SR_CTAID.X ;  /* 0x00000000000e7919 */ /* 0x000e220000002500 */
[----:B------:R-:W-:Y:S01]  /*5860*/  ISETP.NE.U32.AND P1, PT, RZ, UR6, PT ;  /* 0x00000006ff007c0c */ /* 0x000fe2000bf25070 */
[----:B------:R-:W-:Y:S01]  /*5870*/  ULDC UR9, c[0x0][0x630] ;  /* 0x00018c0000097ab9 */ /* 0x000fe20000000800 */
[----:B------:R-:W-:Y:S01]  /*5880*/  IMAD.MOV.U32 R4, RZ, RZ, R16 ;  /* 0x000000ffff047224 */ /* 0x000fe200078e0010 */
[----:B------:R-:W1:Y:S01]  /*5890*/  S2R R13, SR_CTAID.Y ;  /* 0x00000000000d7919 */ /* 0x000e620000002600 */
[----:B------:R-:W-:Y:S01]  /*58a0*/  ISETP.NE.AND.EX P1, PT, RZ, UR7, PT, P1 ;  /* 0x00000007ff007c0c */ /* 0x000fe2000bf25310 */
[----:B------:R-:W-:-:S12]  /*58b0*/  IMAD.MOV.U32 R5, RZ, RZ, R17 ;  /* 0x000000ffff057224 */ /* 0x000fd800078e0011 */
[----:B------:R-:W-:Y:S05]  /*58c0*/  @!P1 BRA `(.L_x_108) ;  /* 0x0000000000289947 */ /* 0x000fea0003800000 */
[----:B------:R-:W-:Y:S02]  /*58d0*/  ULDC UR8, c[0x0][0x634] ;  /* 0x00018d0000087ab9 */ /* 0x000fe40000000800 */
[----:B------:R-:W-:-:S05]  /*58e0*/  IADD3 R9, P1, R16, UR8, RZ ;  /* 0x0000000810097c10 */ /* 0x000fca000ff3e0ff */
[----:B------:R-:W-:-:S04]  /*58f0*/  IMAD.X R15, RZ, RZ, R17, P1 ;  /* 0x000000ffff0f7224 */ /* 0x000fc800008e0611 */
[----:B------:R-:W-:-:S04]  /*5900*/  IMAD.WIDE.U32 R6, R15, UR6, RZ ;  /* 0x000000060f067c25 */ /* 0x000fc8000f8e00ff */
[----:B------:R-:W-:-:S04]  /*5910*/  IMAD.WIDE.U32 R6, P1, R9, UR7, R6 ;  /* 0x0000000709067c25 */ /* 0x000fc8000f820006 */
[----:B------:R-:W-:-:S04]  /*5920*/  IMAD.WIDE.U32 R8, R9, UR6, RZ ;  /* 0x0000000609087c25 */ /* 0x000fc8000f8e00ff */
[----:B------:R-:W-:Y:S01]  /*5930*/  IMAD.X R5, RZ, RZ, RZ, P1 ;  /* 0x000000ffff057224 */ /* 0x000fe200008e06ff */
[----:B------:R-:W-:Y:S01]  /*5940*/  IADD3 RZ, P1, R9, R6, RZ ;  /* 0x0000000609ff7210 */ /* 0x000fe20007f3e0ff */
[----:B------:R-:W-:-:S04]  /*5950*/  IMAD.MOV.U32 R4, RZ, RZ, R7 ;  /* 0x000000ffff047224 */ /* 0x000fc800078e0007 */
[----:B------:R-:W-:-:S08]  /*5960*/  IMAD.WIDE.U32.X R4, R15, UR7, R4, P1 ;  /* 0x000000070f047c25 */ /* 0x000fd000088e0404 */
.L_x_108:
[--C-:B------:R-:W-:Y:S01]  /*5970*/  SHF.R.U64 R8, R4, UR9, R5.reuse ;  /* 0x0000000904087c19 */ /* 0x100fe20008001205 */
[----:B------:R-:W-:Y:S01]  /*5980*/  ULDC.64 UR6, c[0x0][0x620] ;  /* 0x0001880000067ab9 */ /* 0x000fe20000000a00 */
[----:B------:R-:W-:Y:S01]  /*5990*/  SHF.R.U32.HI R4, RZ, UR9, R5 ;  /* 0x00000009ff047c19 */ /* 0x000fe20008011605 */
[----:B------:R-:W2:Y:S01]  /*59a0*/  LDC R25, c[0x0][0x144] ;  /* 0x00005100ff197b82 */ /* 0x000ea20000000800 */
[----:B------:R-:W-:Y:S01]  /*59b0*/  IADD3 R7, P1, RZ, -R8, RZ ;  /* 0x80000008ff077210 */ /* 0x000fe20007f3e0ff */
[----:B------:R-:W-:Y:S01]  /*59c0*/  ULDC.64 UR10, c[0x0][0x640] ;  /* 0x00019000000a7ab9 */ /* 0x000fe20000000a00 */
[----:B0-----:R-:W-:Y:S01]  /*59d0*/  I2FP.F32.U32 R9, R14 ;  /* 0x0000000e00097245 */ /* 0x001fe20000201000 */
[----:B------:R-:W-:Y:S02]  /*59e0*/  ULDC UR8, c[0x0][0x608] ;  /* 0x0001820000087ab9 */ /* 0x000fe40000000800 */
[----:B------:R-:W-:Y:S01]  /*59f0*/  IMAD.X R4, RZ, RZ, ~R4, P1 ;  /* 0x000000ffff047224 */ /* 0x000fe200008e0e04 */
[----:B------:R-:W-:Y:S01]  /*5a00*/  ISETP.NE.U32.AND P1, PT, RZ, UR10, PT ;  /* 0x0000000aff007c0c */ /* 0x000fe2000bf25070 */
[----:B------:R-:W0:Y:S02]  /*5a10*/  LDC R20, c[0x0][0x148] ;  /* 0x00005200ff147b82 */ /* 0x000e240000000800 */
[----:B------:R-:W-:Y:S01]  /*5a20*/  IMAD R6, R4, UR6, RZ ;  /* 0x0000000604067c24 */ /* 0x000fe2000f8e02ff */
[----:B------:R-:W-:Y:S01]  /*5a30*/  ISETP.NE.AND.EX P1, PT, RZ, UR11, PT, P1 ;  /* 0x0000000bff007c0c */ /* 0x000fe2000bf25310 */
[----:B------:R-:W-:Y:S01]  /*5a40*/  IMAD.WIDE.U32 R4, R7, UR6, R16 ;  /* 0x0000000607047c25 */ /* 0x000fe2000f8e0010 */
[----:B------:R-:W-:-:S03]  /*5a50*/  ULDC UR6, c[0x0][0x150] ;  /* 0x0000540000067ab9 */ /* 0x000fc60000000800 */
[----:B------:R-:W-:Y:S02]  /*5a60*/  IMAD R7, R7, UR7, R6 ;  /* 0x0000000707077c24 */ /* 0x000fe4000f8e0206 */
[----:B------:R-:W-:Y:S01]  /*5a70*/  FMUL R6, R9, UR6 ;  /* 0x0000000609067c20 */ /* 0x000fe20008400000 */
[----:B------:R-:W-:Y:S01]  /*5a80*/  ULDC UR6, c[0x0][0x618] ;  /* 0x0001860000067ab9 */ /* 0x000fe20000000800 */
[----:B------:R-:W-:Y:S01]  /*5a90*/  ULDC UR7, c[0x0][0x154] ;  /* 0x0000550000077ab9 */ /* 0x000fe20000000800 */
[----:B------:R-:W-:-:S03]  /*5aa0*/  IMAD.IADD R5, R5, 0x1, R7 ;  /* 0x0000000105057824 */ /* 0x000fc600078e0207 */
[----:B------:R-:W3:Y:S02]  /*5ab0*/  F2I.U32.TRUNC.NTZ R6, R6 ;  /* 0x0000000600067305 */ /* 0x000ee4000020f000 */
[----:B------:R-:W-:Y:S02]  /*5ac0*/  SHF.R.U64 R9, R4, UR6, R5 ;  /* 0x0000000604097c19 */ /* 0x000fe40008001205 */
[----:B-1----:R-:W-:-:S05]  /*5ad0*/  I2FP.F32.U32 R4, R13 ;  /* 0x0000000d00047245 */ /* 0x002fca0000201000 */
[----:B------:R-:W-:Y:S01]  /*5ae0*/  FMUL R22, R4, UR7 ;  /* 0x0000000704167c20 */ /* 0x000fe20008400000 */
[----:B------:R-:W-:Y:S01]  /*5af0*/  SHF.R.U32.HI R4, RZ, UR6, R5 ;  /* 0x00000006ff047c19 */ /* 0x000fe20008011605 */
[----:B------:R-:W-:-:S03]  /*5b00*/  ULDC UR6, c[0x0][0x658] ;  /* 0x0001960000067ab9 */ /* 0x000fc60000000800 */
[--C-:B------:R-:W-:Y:S01]  /*5b10*/  SHF.R.U64 R21, R9, UR8, R4.reuse ;  /* 0x0000000809157c19 */ /* 0x100fe20008001204 */
[----:B------:R-:W1:Y:S01]  /*5b20*/  F2I.U32.TRUNC.NTZ R22, R22 ;  /* 0x0000001600167305 */ /* 0x000e62000020f000 */
[----:B------:R-:W-:Y:S01]  /*5b30*/  SHF.R.U32.HI R4, RZ, UR8, R4 ;  /* 0x00000008ff047c19 */ /* 0x000fe20008011604 */
[----:B---3--:R-:W-:-:S03]  /*5b40*/  IMAD.MOV R6, RZ, RZ, -R6 ;  /* 0x000000ffff067224 */ /* 0x008fc600078e0a06 */
[----:B------:R-:W-:Y:S01]  /*5b50*/  SHF.R.U64 R15, R21, UR6, R4 ;  /* 0x00000006150f7c19 */ /* 0x000fe20008001204 */
[----:B--2---:R-:W-:Y:S01]  /*5b60*/  IMAD R14, R25, R6, R14 ;  /* 0x00000006190e7224 */ /* 0x004fe200078e020e */
[----:B------:R-:W-:-:S03]  /*5b70*/  SHF.R.U32.HI R23, RZ, UR6, R4 ;  /* 0x00000006ff177c19 */ /* 0x000fc60008011604 */
[----:B------:R-:W-:Y:S02]  /*5b80*/  IMAD.MOV.U32 R4, RZ, RZ, R15 ;  /* 0x000000ffff047224 */ /* 0x000fe400078e000f */
[----:B------:R-:W-:Y:S01]  /*5b90*/  IMAD.MOV.U32 R5, RZ, RZ, R23 ;  /* 0x000000ffff057224 */ /* 0x000fe200078e0017 */
[----:B-1----:R-:W-:Y:S06]  /*5ba0*/  @!P1 BRA `(.L_x_109) ;  /* 0x0000000000289947 */ /* 0x002fec0003800000 */
[----:B------:R-:W-:Y:S02]  /*5bb0*/  ULDC UR6, c[0x0][0x64c] ;  /* 0x0001930000067ab9 */ /* 0x000fe40000000800 */
[----:B------:R-:W-:-:S05]  /*5bc0*/  IADD3 R5, P1, R15, UR6, RZ ;  /* 0x000000060f057c10 */ /* 0x000fca000ff3e0ff */
[----:B------:R-:W-:-:S04]  /*5bd0*/  IMAD.X R23, RZ, RZ, R23, P1 ;  /* 0x000000ffff177224 */ /* 0x000fc800008e0617 */
[----:B------:R-:W-:-:S04]  /*5be0*/  IMAD.WIDE.U32 R6, R23, UR10, RZ ;  /* 0x0000000a17067c25 */ /* 0x000fc8000f8e00ff */
[----:B------:R-:W-:-:S04]  /*5bf0*/  IMAD.WIDE.U32 R6, P1, R5, UR11, R6 ;  /* 0x0000000b05067c25 */ /* 0x000fc8000f820006 */
[----:B------:R-:W-:-:S04]  /*5c00*/  IMAD.WIDE.U32 R4, R5, UR10, RZ ;  /* 0x0000000a05047c25 */ /* 0x000fc8000f8e00ff */
[----:B------:R-:W-:Y:S01]  /*5c10*/  IMAD.MOV.U32 R4, RZ, RZ, R7 ;  /* 0x000000ffff047224 */ /* 0x000fe200078e0007 */
[----:B------:R-:W-:Y:S01]  /*5c20*/  IADD3 RZ, P3, R5, R6, RZ ;  /* 0x0000000605ff7210 */ /* 0x000fe20007f7e0ff */
[----:B------:R-:W-:-:S04]  /*5c30*/  IMAD.X R5, RZ, RZ, RZ, P1 ;  /* 0x000000ffff057224 */ /* 0x000fc800008e06ff */
[----:B------:R-:W-:-:S08]  /*5c40*/  IMAD.WIDE.U32.X R4, R23, UR11, R4, P3 ;  /* 0x0000000b17047c25 */ /* 0x000fd000098e0404 */
.L_x_109:
[----:B------:R-:W-:Y:S01]  /*5c50*/  ISETP.NE.AND P1, PT, R2, 0x1, PT ;  /* 0x000000010200780c */ /* 0x000fe20003f25270 */
[----:B------:R-:W-:Y:S01]  /*5c60*/  ULDC UR6, c[0x0][0x648] ;  /* 0x0001920000067ab9 */ /* 0x000fe20000000800 */
[----:B------:R-:W-:Y:S01]  /*5c70*/  LOP3.LUT R21, R21, UR13, RZ, 0xc0, !PT ;  /* 0x0000000d15157c12 */ /* 0x000fe2000f8ec0ff */
[----:B------:R-:W-:Y:S01]  /*5c80*/  IMAD.MOV R22, RZ, RZ, -R22 ;  /* 0x000000ffff167224 */ /* 0x000fe200078e0a16 */
[----:B------:R-:W-:Y:S01]  /*5c90*/  SHF.R.U64 R4, R4, UR6, R5 ;  /* 0x0000000604047c19 */ /* 0x000fe20008001205 */
[----:B------:R-:W-:Y:S01]  /*5ca0*/  ULDC UR6, c[0x0][0x638] ;  /* 0x00018e0000067ab9 */ /* 0x000fe20000000800 */
[----:B------:R-:W-:Y:S01]  /*5cb0*/  ULDC UR7, c[0x0][0x610] ;  /* 0x0001840000077ab9 */ /* 0x000fe20000000800 */
[----:B------:R-:W-:Y:S02]  /*5cc0*/  IMAD.MOV.U32 R5, RZ, RZ, 0x1 ;  /* 0x00000001ff057424 */ /* 0x000fe400078e00ff */
[----:B------:R-:W-:Y:S02]  /*5cd0*/  IMAD.MOV R6, RZ, RZ, -R4 ;  /* 0x000000ffff067224 */ /* 0x000fe400078e0a04 */
[----:B------:R-:W-:Y:S01]  /*5ce0*/  IMAD R21, R4, UR5, R21 ;  /* 0x0000000504157c24 */ /* 0x000fe2000f8e0215 */
[----:B------:R-:W-:Y:S01]  /*5cf0*/  LOP3.LUT R4, R9, UR4, RZ, 0xc0, !PT ;  /* 0x0000000409047c12 */ /* 0x000fe2000f8ec0ff */
[----:B0-----:R-:W-:-:S02]  /*5d00*/  @P1 IMAD R14, R20, R22, R13 ;  /* 0x00000016140e1224 */ /* 0x001fc400078e020d */
[----:B------:R-:W-:Y:S01]  /*5d10*/  IMAD R15, R6, UR6, R15 ;  /* 0x00000006060f7c24 */ /* 0x000fe2000f8e020f */
[----:B------:R-:W-:Y:S01]  /*5d20*/  ULDC UR6, c[0x0][0x600] ;  /* 0x0001800000067ab9 */ /* 0x000fe20000000800 */
[----:B------:R-:W-:Y:S02]  /*5d30*/  IMAD R14, R21, UR7, R14 ;  /* 0x00000007150e7c24 */ /* 0x000fe4000f8e020e */
[--C-:B------:R-:W-:Y:S01]  /*5d40*/  IMAD R15, R15, UR6, R4.reuse ;  /* 0x000000060f0f7c24 */ /* 0x100fe2000f8e0204 */
[----:B------:R-:W-:-:S04]  /*5d50*/  PRMT R4, R5, 0x7610, R4 ;  /* 0x0000761005047816 */ /* 0x000fc80000000004 */
[----:B------:R-:W-:Y:S02]  /*5d60*/  SEL R20, R15, R14, !P1 ;  /* 0x0000000e0f147207 */ /* 0x000fe40004800000 */
[----:B------:R-:W-:-:S07]  /*5d70*/  SEL R13, R14, R15, !P1 ;  /* 0x0000000f0e0d7207 */ /* 0x000fce0004800000 */
.L_x_107:
[----:B------:R-:W-:Y:S05]  /*5d80*/  BSYNC B1 ;  /* 0x0000000000017941 */ /* 0x000fea0003800000 */
.L_x_106:
[----:B------:R-:W-:-:S13]  /*5d90*/  LOP3.LUT P1, RZ, R4, 0xff, RZ, 0xc0, !PT ;  /* 0x000000ff04ff7812 */ /* 0x000fda000782c0ff */
[----:B------:R-:W-:Y:S05]  /*5da0*/  @P1 BRA `(.L_x_110) ;  /* 0xfffffff400141947 */ /* 0x000fea000383ffff */
[----:B------:R-:W-:Y:S05]  /*5db0*/  BSYNC B0 ;  /* 0x0000000000007941 */ /* 0x000fea0003800000 */
.L_x_98:
[----:B------:R-:W-:-:S03]  /*5dc0*/  UMOV UR6, 0xffffffff ;  /* 0xffffffff00067882 */ /* 0x000fc60000000000 */
[----:B------:R-:W-:Y:S05]  /*5dd0*/  BRA.DIV UR6, `(.L_x_111) ;  /* 0x0000000206d07947 */ /* 0x000fea000b800000 */
[----:B------:R-:W-:-:S13]  /*5de0*/  ELECT P6, URZ, PT ;  /* 0x00000000003f782f */ /* 0x000fda00038c0000 */
.L_x_123:
[----:B------:R-:W-:Y:S04]  /*5df0*/  BSSY B0, `(.L_x_112) ;  /* 0x0000019000007945 */ /* 0x000fe80003800000 */
[----:B------:R-:W-:Y:S05]  /*5e00*/  @!P6 BRA `(.L_x_113) ;  /* 0x00000000005ce947 */ /* 0x000fea0003800000 */
[----:B------:R-:W-:-:S04]  /*5e10*/  LOP3.LUT R18, R18, 0x2, RZ, 0xfc, !PT ;  /* 0x0000000212127812 */ /* 0x000fc800078efcff */
[----:B------:R-:W-:-:S13]  /*5e20*/  ISETP.NE.AND P0, PT, R18, 0x3, PT ;  /* 0x000000031200780c */ /* 0x000fda0003f05270 */
[----:B------:R-:W-:Y:S05]  /*5e30*/  @!P0 BRA `(.L_x_114) ;  /* 0x0000000000048947 */ /* 0x000fea0003800000 */
[----:B------:R-:W-:Y:S01]  /*5e40*/  BPT.TRAP 0x1 ;  /* 0x000000040000795c */ /* 0x000fe20000300000 */
.L_x_114:
[----:B------:R-:W0:Y:S01]  /*5e50*/  S2R R5, SR_CgaCtaId ;  /* 0x0000000000057919 */ /* 0x000e220000008800 */
[----:B------:R-:W-:Y:S02]  /*5e60*/  MOV R2, 0x400 ;  /* 0x0000040000027802 */ /* 0x000fe40000000f00 */
[----:B------:R-:W-:Y:S02]  /*5e70*/  SHF.L.U32 R4, R0, 0x1f, RZ ;  /* 0x0000001f00047819 */ /* 0x000fe400000006ff */
[----:B0-----:R-:W-:-:S05]  /*5e80*/  LEA R2, R5, R2, 0x18 ;  /* 0x0000000205027211 */ /* 0x001fca00078ec0ff */
[----:B------:R-:W-:-:S04]  /*5e90*/  VIADD R2, R2, 0x10 ;  /* 0x0000001002027836 */ /* 0x000fc80000000000 */
[C---:B------:R-:W-:Y:S02]  /*5ea0*/  IMAD R7, R3.reuse, 0x8, R2 ;  /* 0x0000000803077824 */ /* 0x040fe400078e0202 */
[----:B------:R-:W-:Y:S02]  /*5eb0*/  VIADD R3, R3, 0x1 ;  /* 0x0000000103037836 */ /* 0x000fe40000000000 */
[----:B------:R-:W0:Y:S03]  /*5ec0*/  SYNCS.PHASECHK.TRANS64.TRYWAIT P0, [R7+URZ], R4 ;  /* 0x00000004070075a7 */ /* 0x000e26000800017f */
[----:B------:R-:W-:-:S04]  /*5ed0*/  ISETP.NE.AND P1, PT, R3, 0x2, PT ;  /* 0x000000020300780c */ /* 0x000fc80003f25270 */
[----:B------:R-:W-:Y:S02]  /*5ee0*/  SEL R5, RZ, 0x1, P1 ;  /* 0x00000001ff057807 */ /* 0x000fe40000800000 */
[----:B------:R-:W-:Y:S02]  /*5ef0*/  SEL R3, R3, RZ, P1 ;  /* 0x000000ff03037207 */ /* 0x000fe40000800000 */
[----:B------:R-:W-:Y:S01]  /*5f00*/  LOP3.LUT R0, R0, R5, RZ, 0x3c, !PT ;  /* 0x0000000500007212 */ /* 0x000fe200078e3cff */
[----:B0-----:R-:W-:Y:S06]  /*5f10*/  @!P0 BRA `(.L_x_115) ;  /* 0x0000000000a08947 */ /* 0x001fec0003800000 */
.L_x_124:
[----:B------:R-:W-:Y:S01]  /*5f20*/  IMAD R3, R3, 0x8, R2 ;  /* 0x0000000803037824 */ /* 0x000fe200078e0202 */
[----:B------:R-:W-:-:S07]  /*5f30*/  SHF.L.U32 R0, R0, 0x1f, RZ ;  /* 0x0000001f00007819 */ /* 0x000fce00000006ff */
.L_x_116:
[----:B-1----:R1:W2:Y:S02]  /*5f40*/  SYNCS.PHASECHK.TRANS64.TRYWAIT P0, [R3+URZ], R0 ;  /* 0x00000000030075a7 */ /* 0x0022a4000800017f */
[----:B--2---:R-:W-:Y:S05]  /*5f50*/  @!P0 NANOSLEEP.SYNCS 0x989680 ;  /* 0x009896800000895d */ /* 0x004fea0003900000 */
[----:B------:R-:W2:Y:S02]  /*5f60*/  @!P0 SYNCS.PHASECHK.TRANS64 P0, [R3+URZ], R0 ;  /* 0x00000000030085a7 */ /* 0x000ea4000800007f */
[----:B--2---:R-:W-:Y:S05]  /*5f70*/  @!P0 BRA `(.L_x_116) ;  /* 0xfffffffc00f08947 */ /* 0x004fea000383ffff */
.L_x_113:
[----:B------:R-:W-:Y:S05]  /*5f80*/  BSYNC B0 ;  /* 0x0000000000007941 */ /* 0x000fea0003800000 */
.L_x_112:
[----:B------:R-:W-:Y:S05]  /*5f90*/  EXIT ;  /* 0x000000000000794d */ /* 0x000fea0003800000 */
.L_x_17:
[----:B-1----:R1:W2:Y:S02]  /*5fa0*/  SYNCS.PHASECHK.TRANS64.TRYWAIT P1, [R3+URZ], R0 ;  /* 0x00000000030075a7 */ /* 0x0022a4000802017f */
[----:B--2---:R-:W-:Y:S05]  /*5fb0*/  @!P1 NANOSLEEP.SYNCS 0x989680 ;  /* 0x009896800000995d */ /* 0x004fea0003900000 */
[----:B------:R-:W2:Y:S02]  /*5fc0*/  @!P1 SYNCS.PHASECHK.TRANS64 P1, [R3+URZ], R0 ;  /* 0x00000000030095a7 */ /* 0x000ea4000802007f */
[----:B--2---:R-:W-:Y:S05]  /*5fd0*/  @!P1 BRA `(.L_x_17) ;  /* 0xfffffffc00f09947 */ /* 0x004fea000383ffff */
[----:B------:R-:W-:Y:S05]  /*5fe0*/  BRA `(.L_x_16) ;  /* 0xffffffb400207947 */ /* 0x000fea000383ffff */
.L_x_22:
[----:B-1----:R-:W-:-:S04]  /*5ff0*/  IMAD.U32 R4, RZ, RZ, UR8 ;  /* 0x00000008ff047e24 */ /* 0x002fc8000f8e00ff */
[----:B------:R1:W2:Y:S03]  /*6000*/  SYNCS.PHASECHK.TRANS64.TRYWAIT P1, [R4+URZ], R3 ;  /* 0x00000003040075a7 */ /* 0x0002a6000802017f */
[----:B--2---:R-:W-:Y:S05]  /*6010*/  @!P1 NANOSLEEP.SYNCS 0x989680 ;  /* 0x009896800000995d */ /* 0x004fea0003900000 */
[----:B------:R-:W2:Y:S02]  /*6020*/  @!P1 SYNCS.PHASECHK.TRANS64 P1, [R4+URZ], R3 ;  /* 0x00000003040095a7 */ /* 0x000ea4000802007f */
[----:B--2---:R-:W-:Y:S05]  /*6030*/  @!P1 BRA `(.L_x_22) ;  /* 0xfffffffc00ec9947 */ /* 0x004fea000383ffff */
[----:B------:R-:W-:Y:S05]  /*6040*/  BRA `(.L_x_21) ;  /* 0xffffffb8005c7947 */ /* 0x000fea000383ffff */
.L_x_99:
[----:B------:R-:W-:Y:S01]  /*6050*/  BSSY B1, `(.L_x_117) ;  /* 0x0000006000017945 */ /* 0x000fe20003800000 */
[----:B------:R-:W-:-:S07]  /*6060*/  IMAD.MOV.U32 R15, RZ, RZ, -0x1 ;  /* 0xffffffffff0f7424 */ /* 0x000fce00078e00ff */
[----:B------:R-:W-:Y:S05]  /*6070*/  WARPSYNC.COLLECTIVE R15, `(.L_x_118) ;  /* 0x000000000f0c7348 */ /* 0x000fea0003c00000 */
[----:B------:R-:W-:Y:S02]  /*6080*/  ELECT P6, UR62, PT ;  /* 0x00000000003e782f */ /* 0x000fe400038c0000 */
[----:B------:R-:W-:Y:S01]  /*6090*/  MOV R14, UR62 ;  /* 0x0000003e000e7c02 */ /* 0x000fe20008000f00 */
[----:B------:R-:W-:Y:S10]  /*60a0*/  ENDCOLLECTIVE ;  /* 0x000000000000791b */ /* 0x000ff40003800000 */
.L_x_118:
[----:B------:R-:W-:Y:S05]  /*60b0*/  BSYNC B1 ;  /* 0x0000000000017941 */ /* 0x000fea0003800000 */
.L_x_117:
[----:B------:R-:W-:Y:S05]  /*60c0*/  BRA `(.L_x_119) ;  /* 0xfffffff000587947 */ /* 0x000fea000383ffff */
.L_x_102:
[----:B0-----:R0:W1:Y:S02]  /*60d0*/  SYNCS.PHASECHK.TRANS64.TRYWAIT P1, [R14+URZ+0x10], R7 ;  /* 0x000010070e0075a7 */ /* 0x001064000802017f */
[----:B-1----:R-:W-:Y:S05]  /*60e0*/  @!P1 NANOSLEEP.SYNCS 0x989680 ;  /* 0x009896800000995d */ /* 0x002fea0003900000 */
[----:B------:R-:W1:Y:S02]  /*60f0*/  @!P1 SYNCS.PHASECHK.TRANS64 P1, [R14+URZ+0x10], R7 ;  /* 0x000010070e0095a7 */ /* 0x000e64000802007f */
[----:B-1----:R-:W-:Y:S05]  /*6100*/  @!P1 BRA `(.L_x_102) ;  /* 0xfffffffc00f09947 */ /* 0x002fea000383ffff */
[----:B------:R-:W-:Y:S05]  /*6110*/  BRA `(.L_x_120) ;  /* 0xfffffff0008c7947 */ /* 0x000fea000383ffff */
.L_x_111:
[----:B------:R-:W-:Y:S01]  /*6120*/  BSSY B0, `(.L_x_121) ;  /* 0x0000006000007945 */ /* 0x000fe20003800000 */
[----:B------:R-:W-:-:S07]  /*6130*/  IMAD.MOV.U32 R15, RZ, RZ, -0x1 ;  /* 0xffffffffff0f7424 */ /* 0x000fce00078e00ff */
[----:B------:R-:W-:Y:S05]  /*6140*/  WARPSYNC.COLLECTIVE R15, `(.L_x_122) ;  /* 0x000000000f0c7348 */ /* 0x000fea0003c00000 */
[----:B------:R-:W-:Y:S02]  /*6150*/  ELECT P6, UR62, PT ;  /* 0x00000000003e782f */ /* 0x000fe400038c0000 */
[----:B------:R-:W-:Y:S01]  /*6160*/  MOV R14, UR62 ;  /* 0x0000003e000e7c02 */ /* 0x000fe20008000f00 */
[----:B------:R-:W-:Y:S10]  /*6170*/  ENDCOLLECTIVE ;  /* 0x000000000000791b */ /* 0x000ff40003800000 */
.L_x_122:
[----:B------:R-:W-:Y:S05]  /*6180*/  BSYNC B0 ;  /* 0x0000000000007941 */ /* 0x000fea0003800000 */
.L_x_121:
[----:B------:R-:W-:Y:S05]  /*6190*/  BRA `(.L_x_123) ;  /* 0xfffffffc00147947 */ /* 0x000fea000383ffff */
.L_x_115:
[----:B0-----:R0:W1:Y:S02]  /*61a0*/  SYNCS.PHASECHK.TRANS64.TRYWAIT P0, [R7+URZ], R4 ;  /* 0x00000004070075a7 */ /* 0x001064000800017f */
[----:B-1----:R-:W-:Y:S05]  /*61b0*/  @!P0 NANOSLEEP.SYNCS 0x989680 ;  /* 0x009896800000895d */ /* 0x002fea0003900000 */
[----:B------:R-:W1:Y:S02]  /*61c0*/  @!P0 SYNCS.PHASECHK.TRANS64 P0, [R7+URZ], R4 ;  /* 0x00000004070085a7 */ /* 0x000e64000800007f */
[----:B-1----:R-:W-:Y:S05]  /*61d0*/  @!P0 BRA `(.L_x_115) ;  /* 0xfffffffc00f08947 */ /* 0x002fea000383ffff */
[----:B------:R-:W-:Y:S05]  /*61e0*/  BRA `(.L_x_124) ;  /* 0xfffffffc004c7947 */ /* 0x000fea000383ffff */
.L_x_125:
[----:B------:R-:W-:-:S00]  /*61f0*/  BRA `(.L_x_125) ;  /* 0xfffffffc00fc7947 */ /* 0x000fc0000383ffff */
[----:B------:R-:W-:-:S00]  /*6200*/  NOP ;  /* 0x0000000000007918 */ /* 0x000fc00000000000 */
[----:B------:R-:W-:-:S00]  /*6210*/  NOP ;  /* 0x0000000000007918 */ /* 0x000fc00000000000 */
[----:B------:R-:W-:-:S00]  /*6220*/  NOP ;  /* 0x0000000000007918 */ /* 0x000fc00000000000 */
[----:B------:R-:W-:-:S00]  /*6230*/  NOP ;  /* 0x0000000000007918 */ /* 0x000fc00000000000 */
[----:B------:R-:W-:-:S00]  /*6240*/  NOP ;  /* 0x0000000000007918 */ /* 0x000fc00000000000 */
[----:B------:R-:W-:-:S00]  /*6250*/  NOP ;  /* 0x0000000000007918 */ /* 0x000fc00000000000 */
[----:B------:R-:W-:-:S00]  /*6260*/  NOP ;  /* 0x0000000000007918 */ /* 0x000fc00000000000 */
[----:B------:R-:W-:-:S00]  /*6270*/  NOP ;  /* 0x0000000000007918 */ /* 0x000fc00000000000 */
.L_x_126:


//--------------------- .nv.global.init           --------------------------
	.section	.nv.global.init,"aw",@progbits
.nv.global.init:
	.type		$str$22,@object
	.size		$str$22,($str$23 - $str$22)
$str$22:
        /*0000*/ 	.byte	0x6b, 0x5f, 0x74, 0x69, 0x6c, 0x65, 0x5f, 0x63, 0x6f, 0x75, 0x6e, 0x74, 0x20, 0x3e, 0x3d, 0x20
        /*0010*/ 	.byte	0x31, 0x00
	.type		$str$23,@object
	.size		$str$23,(__unnamed_1 - $str$23)
$str$23:
        /*0012*/ 	.byte	0x2f, 0x74, 0x6d, 0x70, 0x2f, 0x63, 0x75, 0x74, 0x6c, 0x61, 0x73, 0x73, 0x5f, 0x73, 0x77, 0x65
        /*0022*/ 	.byte	0x65, 0x70, 0x5f, 0x73, 0x72, 0x63, 0x2f, 0x69, 0x6e, 0x63, 0x6c, 0x75, 0x64, 0x65, 0x2f, 0x63
        /*0032*/ 	.byte	0x75, 0x74, 0x6c, 0x61, 0x73, 0x73, 0x2f, 0x67, 0x65, 0x6d, 0x6d, 0x2f, 0x63, 0x6f, 0x6c, 0x6c
        /*0042*/ 	.byte	0x65, 0x63, 0x74, 0x69, 0x76, 0x65, 0x2f, 0x73, 0x6d, 0x39, 0x30, 0x5f, 0x6d, 0x6d, 0x61, 0x5f
        /*0052*/ 	.byte	0x74, 0x6d, 0x61, 0x5f, 0x67, 0x6d, 0x6d, 0x61, 0x5f, 0x73, 0x73, 0x5f, 0x77, 0x61, 0x72, 0x70
        /*0062*/ 	.byte	0x73, 0x70, 0x65, 0x63, 0x69, 0x61, 0x6c, 0x69, 0x7a, 0x65, 0x64, 0x2e, 0x68, 0x70, 0x70, 0x00
	.type		__unnamed_1,@object
	.size		__unnamed_1,(.L_0 - __unnamed_1)
__unnamed_1:
        /*0072*/ 	.byte	0x76, 0x6f, 0x69, 0x64, 0x20, 0x63, 0x75, 0x74, 0x6c, 0x61, 0x73, 0x73, 0x3a, 0x3a, 0x67, 0x65
        /* <DEDUP_REMOVED lines=179> */
        /*0bb2*/ 	.byte	0x64, 0x65, 0x6e, 0x74, 0x69, 0x74, 0x79, 0x5d, 0x00
.L_0:


//--------------------- .nv.shared._ZN7cutlass13device_kernelINS_4gemm6kernel13GemmUniversalIN4cute5tupleIJiiiiEEENS1_10collective13CollectiveMmaINS1_34MainloopSm90TmaGmmaWarpSpecializedILi2ENS5_IJNS4_1CILi1EEESB_SB_EEENS1_35KernelTmaWarpSpecializedCooperativeEEENS5_IJNSA_ILi128EEENSA_ILi64EEESF_EEENS_6half_tENS5_IJlSB_lEEESI_SJ_NS4_8TiledMMAINS4_8MMA_AtomIJNS4_4SM904GMMA25MMA_64x64x16_F32F16F16_SSILNSN_5MajorE0ELSP_0ELNSN_7ScaleInE1ELSQ_1EEEEEENS4_6LayoutINS5_IJNSA_ILi2EEESB_SB_EEENS5_IJSB_NSA_ILi0EEESW_EEEEENS5_IJNS4_10UnderscoreESZ_SZ_EEEEENS4_13SM90_TMA_LOADENS4_14ComposedLayoutINS4_7SwizzleILi3ELi4ELi3EEENS4_18smem_ptr_flag_bitsILi16EEENST_INS5_IJNSA_ILi8EEESG_EEENS5_IJSG_SB_EEEEEEEvNS4_8identityES12_S1C_vS1D_EENS_8epilogue10collective6detail29Sm90TmaWarpSpecializedAdapterINS1G_15DefaultEpilogueISI_SJ_SJ_NS1F_6thread17LinearCombinationISI_Li1EffLNS1K_9ScaleType4KindE0ELNS_15FloatRoundStyleE2ESI_EENS1_15EpilogueDefaultEEEEEvvEEEEvNT_6ParamsE --------------------------
	.section	.nv.shared._ZN7cutlass13device_kernelINS_4gemm6kernel13GemmUniversalIN4cute5tupleIJiiiiEEENS1_10collective13CollectiveMmaINS1_34MainloopSm90TmaGmmaWarpSpecializedILi2ENS5_IJNS4_1CILi1EEESB_SB_EEENS1_35KernelTmaWarpSpecializedCooperativeEEENS5_IJNSA_ILi128EEENSA_ILi64EEESF_EEENS_6half_tENS5_IJlSB_lEEESI_SJ_NS4_8TiledMMAINS4_8MMA_AtomIJNS4_4SM904GMMA25MMA_64x64x16_F32F16F16_SSILNSN_5MajorE0ELSP_0ELNSN_7ScaleInE1ELSQ_1EEEEEENS4_6LayoutINS5_IJNSA_ILi2EEESB_SB_EEENS5_IJSB_NSA_ILi0EEESW_EEEEENS5_IJNS4_10UnderscoreESZ_SZ_EEEEENS4_13SM90_TMA_LOADENS4_14ComposedLayoutINS4_7SwizzleILi3ELi4ELi3EEENS4_18smem_ptr_flag_bitsILi16EEENST_INS5_IJNSA_ILi8EEESG_EEENS5_IJSG_SB_EEEEEEEvNS4_8identityES12_S1C_vS1D_EENS_8epilogue10collective6detail29Sm90TmaWarpSpecializedAdapterINS1G_15DefaultEpilogueISI_SJ_SJ_NS1F_6thread17LinearCombinationISI_Li1EffLNS1K_9ScaleType4KindE0ELNS_15FloatRoundStyleE2ESI_EENS1_15EpilogueDefaultEEEEEvvEEEEvNT_6ParamsE,"aw",@nobits
	.sectionflags	@""
	.align	16
	.zero		1024


//--------------------- .nv.shared.reserved.0     --------------------------
	.section	.nv.shared.reserved.0,"aw",@nobits
	.weak		__nv_reservedSMEM_offset_0_alias
	.size		__nv_reservedSMEM_offset_0_alias, 0, 0
	.other		__nv_reservedSMEM_offset_0_alias,@"STO_CUDA_RESERVED_SHARED STV_DEFAULT"
__nv_reservedSMEM_offset_0_alias:
	.zero		0


//--------------------- .nv.global                --------------------------
	.section	.nv.global,"aw",@nobits
.nv.global:
	.type		_ZN40_INTERNAL_6f93e858_4_k_cu_23fc9599_160534cute1_E,@object
	.size		_ZN40_INTERNAL_6f93e858_4_k_cu_23fc9599_160534cute1_E,(_ZN40_INTERNAL_6f93e858_4_k_cu_23fc9599_160534cuda3std3__45__cpo6cbeginE - _ZN40_INTERNAL_6f93e858_4_k_cu_23fc9599_160534cute1_E)
_ZN40_INTERNAL_6f93e858_4_k_cu_23fc9599_160534cute1_E:
	.zero		1
	.type		_ZN40_INTERNAL_6f93e858_4_k_cu_23fc9599_160534cuda3std3__45__cpo6cbeginE,@object
	.size		_ZN40_INTERNAL_6f93e858_4_k_cu_23fc9599_160534cuda3std3__45__cpo6cbeginE,(_ZN40_INTERNAL_6f93e858_4_k_cu_23fc9599_160534cuda3std3__48in_placeE - _ZN40_INTERNAL_6f93e858_4_k_cu_23fc9599_160534cuda3std3__45__cpo6cbeginE)
_ZN40_INTERNAL_6f93e858_4_k_cu_23fc9599_160534cuda3std3__45__cpo6cbeginE:
	.zero		1
	.type		_ZN40_INTERNAL_6f93e858_4_k_cu_23fc9599_160534cuda3std3__48in_placeE,@object
	.size		_ZN40_INTERNAL_6f93e858_4_k_cu_23fc9599_160534cuda3std3__48in_placeE,(_ZN40_INTERNAL_6f93e858_4_k_cu_23fc9599_160534cuda3std6ranges3__45__cpo9iter_moveE - _ZN40_INTERNAL_6f93e858_4_k_cu_23fc9599_160534cuda3std3__48in_placeE)
_ZN40_INTERNAL_6f93e858_4_k_cu_23fc9599_160534cuda3std3__48in_placeE:
	.zero		1
	.type		_ZN40_INTERNAL_6f93e858_4_k_cu_23fc9599_160534cuda3std6ranges3__45__cpo9iter_moveE,@object
	.size		_ZN40_INTERNAL_6f93e858_4_k_cu_23fc9599_160534cuda3std6ranges3__45__cpo9iter_moveE,(_ZN40_INTERNAL_6f93e858_4_k_cu_23fc9599_160534cuda3std3__45__cpo5beginE - _ZN40_INTERNAL_6f93e858_4_k_cu_23fc9599_160534cuda3std6ranges3__45__cpo9iter_moveE)
_ZN40_INTERNAL_6f93e858_4_k_cu_23fc9599_160534cuda3std6ranges3__45__cpo9iter_moveE:
	.zero		1
	.type		_ZN40_INTERNAL_6f93e858_4_k_cu_23fc9599_160534cuda3std3__45__cpo5beginE,@object
	.size		_ZN40_INTERNAL_6f93e858_4_k_cu_23fc9599_160534cuda3std3__45__cpo5beginE,(_ZN40_INTERNAL_6f93e858_4_k_cu_23fc9599_160534cuda3std3__442_GLOBAL__N__6f93e858_4_k_cu_23fc9599_160536ignoreE - _ZN40_INTERNAL_6f93e858_4_k_cu_23fc9599_160534cuda3std3__45__cpo5beginE)
_ZN40_INTERNAL_6f93e858_4_k_cu_23fc9599_160534cuda3std3__45__cpo5beginE:
	.zero		1
	.type		_ZN40_INTERNAL_6f93e858_4_k_cu_23fc9599_160534cuda3std3__442_GLOBAL__N__6f93e858_4_k_cu_23fc9599_160536ignoreE,@object
	.size		_ZN40_INTERNAL_6f93e858_4_k_cu_23fc9599_160534cuda3std3__442_GLOBAL__N__6f93e858_4_k_cu_23fc9599_160536ignoreE,(_ZN40_INTERNAL_6f93e858_4_k_cu_23fc9599_160534cute7productE - _ZN40_INTERNAL_6f93e858_4_k_cu_23fc9599_160534cuda3std3__442_GLOBAL__N__6f93e858_4_k_cu_23fc9599_160536ignoreE)
_ZN40_INTERNAL_6f93e858_4_k_cu_23fc9599_160534cuda3std3__442_GLOBAL__N__6f93e858_4_k_cu_23fc9599_160536ignoreE:
	.zero		1
	.type		_ZN40_INTERNAL_6f93e858_4_k_cu_23fc9599_160534cute7productE,@object
	.size		_ZN40_INTERNAL_6f93e858_4_k_cu_23fc9599_160534cute7productE,(_ZN40_INTERNAL_6f93e858_4_k_cu_23fc9599_160534cuda3std3__45__cpo3endE - _ZN40_INTERNAL_6f93e858_4_k_cu_23fc9599_160534cute7productE)
_ZN40_INTERNAL_6f93e858_4_k_cu_23fc9599_160534cute7productE:
	.zero		1
	.type		_ZN40_INTERNAL_6f93e858_4_k_cu_23fc9599_160534cuda3std3__45__cpo3endE,@object
	.size		_ZN40_INTERNAL_6f93e858_4_k_cu_23fc9599_160534cuda3std3__45__cpo3endE,(_ZN40_INTERNAL_6f93e858_4_k_cu_23fc9599_160534cuda3std3__419piecewise_constructE - _ZN40_INTERNAL_6f93e858_4_k_cu_23fc9599_160534cuda3std3__45__cpo3endE)
_ZN40_INTERNAL_6f93e858_4_k_cu_23fc9599_160534cuda3std3__45__cpo3endE:
	.zero		1
	.type		_ZN40_INTERNAL_6f93e858_4_k_cu_23fc9599_160534cuda3std3__419piecewise_constructE,@object
	.size		_ZN40_INTERNAL_6f93e858_4_k_cu_23fc9599_160534cuda3std3__419piecewise_constructE,(_ZN40_INTERNAL_6f93e858_4_k_cu_23fc9599_160534cuda3std3__45__cpo4cendE - _ZN40_INTERNAL_6f93e858_4_k_cu_23fc9599_160534cuda3std3__419piecewise_constructE)
_ZN40_INTERNAL_6f93e858_4_k_cu_23fc9599_160534cuda3std3__419piecewise_constructE:
	.zero		1
	.type		_ZN40_INTERNAL_6f93e858_4_k_cu_23fc9599_160534cuda3std3__45__cpo4cendE,@object
	.size		_ZN40_INTERNAL_6f93e858_4_k_cu_23fc9599_160534cuda3std3__45__cpo4cendE,(_ZN40_INTERNAL_6f93e858_4_k_cu_23fc9599_160534cuda3std6ranges3__45__cpo4swapE - _ZN40_INTERNAL_6f93e858_4_k_cu_23fc9599_160534cuda3std3__45__cpo4cendE)
_ZN40_INTERNAL_6f93e858_4_k_cu_23fc9599_160534cuda3std3__45__cpo4cendE:
	.zero		1
	.type		_ZN40_INTERNAL_6f93e858_4_k_cu_23fc9599_160534cuda3std6ranges3__45__cpo4swapE,@object
	.size		_ZN40_INTERNAL_6f93e858_4_k_cu_23fc9599_160534cuda3std6ranges3__45__cpo4swapE,(.L_8 - _ZN40_INTERNAL_6f93e858_4_k_cu_23fc9599_160534cuda3std6ranges3__45__cpo4swapE)
_ZN40_INTERNAL_6f93e858_4_k_cu_23fc9599_160534cuda3std6ranges3__45__cpo4swapE:
	.zero		1
.L_8:


//--------------------- .nv.constant0._ZN7cutlass13device_kernelINS_4gemm6kernel13GemmUniversalIN4cute5tupleIJiiiiEEENS1_10collective13CollectiveMmaINS1_34MainloopSm90TmaGmmaWarpSpecializedILi2ENS5_IJNS4_1CILi1EEESB_SB_EEENS1_35KernelTmaWarpSpecializedCooperativeEEENS5_IJNSA_ILi128EEENSA_ILi64EEESF_EEENS_6half_tENS5_IJlSB_lEEESI_SJ_NS4_8TiledMMAINS4_8MMA_AtomIJNS4_4SM904GMMA25MMA_64x64x16_F32F16F16_SSILNSN_5MajorE0ELSP_0ELNSN_7ScaleInE1ELSQ_1EEEEEENS4_6LayoutINS5_IJNSA_ILi2EEESB_SB_EEENS5_IJSB_NSA_ILi0EEESW_EEEEENS5_IJNS4_10UnderscoreESZ_SZ_EEEEENS4_13SM90_TMA_LOADENS4_14ComposedLayoutINS4_7SwizzleILi3ELi4ELi3EEENS4_18smem_ptr_flag_bitsILi16EEENST_INS5_IJNSA_ILi8EEESG_EEENS5_IJSG_SB_EEEEEEEvNS4_8identityES12_S1C_vS1D_EENS_8epilogue10collective6detail29Sm90TmaWarpSpecializedAdapterINS1G_15DefaultEpilogueISI_SJ_SJ_NS1F_6thread17LinearCombinationISI_Li1EffLNS1K_9ScaleType4KindE0ELNS_15FloatRoundStyleE2ESI_EENS1_15EpilogueDefaultEEEEEvvEEEEvNT_6ParamsE --------------------------
	.section	.nv.constant0._ZN7cutlass13device_kernelINS_4gemm6kernel13GemmUniversalIN4cute5tupleIJiiiiEEENS1_10collective13CollectiveMmaINS1_34MainloopSm90TmaGmmaWarpSpecializedILi2ENS5_IJNS4_1CILi1EEESB_SB_EEENS1_35KernelTmaWarpSpecializedCooperativeEEENS5_IJNSA_ILi128EEENSA_ILi64EEESF_EEENS_6half_tENS5_IJlSB_lEEESI_SJ_NS4_8TiledMMAINS4_8MMA_AtomIJNS4_4SM904GMMA25MMA_64x64x16_F32F16F16_SSILNSN_5MajorE0ELSP_0ELNSN_7ScaleInE1ELSQ_1EEEEEENS4_6LayoutINS5_IJNSA_ILi2EEESB_SB_EEENS5_IJSB_NSA_ILi0EEESW_EEEEENS5_IJNS4_10UnderscoreESZ_SZ_EEEEENS4_13SM90_TMA_LOADENS4_14ComposedLayoutINS4_7SwizzleILi3ELi4ELi3EEENS4_18smem_ptr_flag_bitsILi16EEENST_INS5_IJNSA_ILi8EEESG_EEENS5_IJSG_SB_EEEEEEEvNS4_8identityES12_S1C_vS1D_EENS_8epilogue10collective6detail29Sm90TmaWarpSpecializedAdapterINS1G_15DefaultEpilogueISI_SJ_SJ_NS1F_6thread17LinearCombinationISI_Li1EffLNS1K_9ScaleType4KindE0ELNS_15FloatRoundStyleE2ESI_EENS1_15EpilogueDefaultEEEEEvvEEEEvNT_6ParamsE,"a",@progbits
	.sectionflags	@""
	.align	4
.nv.constant0._ZN7cutlass13device_kernelINS_4gemm6kernel13GemmUniversalIN4cute5tupleIJiiiiEEENS1_10collective13CollectiveMmaINS1_34MainloopSm90TmaGmmaWarpSpecializedILi2ENS5_IJNS4_1CILi1EEESB_SB_EEENS1_35KernelTmaWarpSpecializedCooperativeEEENS5_IJNSA_ILi128EEENSA_ILi64EEESF_EEENS_6half_tENS5_IJlSB_lEEESI_SJ_NS4_8TiledMMAINS4_8MMA_AtomIJNS4_4SM904GMMA25MMA_64x64x16_F32F16F16_SSILNSN_5MajorE0ELSP_0ELNSN_7ScaleInE1ELSQ_1EEEEEENS4_6LayoutINS5_IJNSA_ILi2EEESB_SB_EEENS5_IJSB_NSA_ILi0EEESW_EEEEENS5_IJNS4_10UnderscoreESZ_SZ_EEEEENS4_13SM90_TMA_LOADENS4_14ComposedLayoutINS4_7SwizzleILi3ELi4ELi3EEENS4_18smem_ptr_flag_bitsILi16EEENST_INS5_IJNSA_ILi8EEESG_EEENS5_IJSG_SB_EEEEEEEvNS4_8identityES12_S1C_vS1D_EENS_8epilogue10collective6detail29Sm90TmaWarpSpecializedAdapterINS1G_15DefaultEpilogueISI_SJ_SJ_NS1F_6thread17LinearCombinationISI_Li1EffLNS1K_9ScaleType4KindE0ELNS_15FloatRoundStyleE2ESI_EENS1_15EpilogueDefaultEEEEEvvEEEEvNT_6ParamsE:
	.zero		1664


//--------------------- SYMBOLS --------------------------

	.type		.nv.reservedSmem.offset0,@object
	.size		.nv.reservedSmem.offset0,0x4
	.type		__assertfail,@function
